//
// Generated by NVIDIA NVVM Compiler
//
// Compiler Build ID: CL-36424714
// Cuda compilation tools, release 13.0, V13.0.88
// Based on NVVM 20.0.0
//

.version 9.0
.target sm_100
.address_size 64

	// .globl	_Z14compute_anglesP15EquatorialPointS0_P9HistogramPy
.extern .func  (.param .b32 func_retval0) vprintf
(
	.param .b64 vprintf_param_0,
	.param .b64 vprintf_param_1
)
;
.global .align 1 .b8 $str$1[5] = {78, 97, 78, 10};
.global .align 4 .b8 __cudart_i2opi_f[24] = {65, 144, 67, 60, 153, 149, 98, 219, 192, 221, 52, 245, 209, 87, 39, 252, 41, 21, 68, 78, 110, 131, 249, 162};

.visible .entry _Z14compute_anglesP15EquatorialPointS0_P9HistogramPy(
	.param .u64 .ptr .align 1 _Z14compute_anglesP15EquatorialPointS0_P9HistogramPy_param_0,
	.param .u64 .ptr .align 1 _Z14compute_anglesP15EquatorialPointS0_P9HistogramPy_param_1,
	.param .u64 .ptr .align 1 _Z14compute_anglesP15EquatorialPointS0_P9HistogramPy_param_2,
	.param .u64 .ptr .align 1 _Z14compute_anglesP15EquatorialPointS0_P9HistogramPy_param_3
)
{
	.local .align 4 .b8 	__local_depot0[28];
	.reg .b64 	%SP;
	.reg .b64 	%SPL;
	.reg .pred 	%p<47>;
	.reg .b32 	%r<213>;
	.reg .b32 	%f<160>;
	.reg .b64 	%rd<110>;
	.reg .b64 	%fd<25>;

	mov.u64 	%SPL, __local_depot0;
	add.u64 	%rd1, %SPL, 0;
	add.u64 	%rd2, %SPL, 0;
	add.u64 	%rd3, %SPL, 0;
	add.u64 	%rd4, %SPL, 0;
	add.u64 	%rd5, %SPL, 0;
	mov.u32 	%r67, %tid.x;
	mov.u32 	%r68, %ctaid.x;
	mov.u32 	%r69, %ntid.x;
	mad.lo.s32 	%r70, %r68, %r69, %r67;
	setp.gt.s32 	%p1, %r70, 99999;
	@%p1 bra 	$L__BB0_45;
	mov.b32 	%r192, 0;
	mul.wide.s32 	%rd38, %r70, 8;
$L__BB0_2:
	ld.param.u64 	%rd100, [_Z14compute_anglesP15EquatorialPointS0_P9HistogramPy_param_1];
	ld.param.u64 	%rd99, [_Z14compute_anglesP15EquatorialPointS0_P9HistogramPy_param_0];
	cvta.to.global.u64 	%rd34, %rd100;
	mul.wide.u32 	%rd35, %r192, 8;
	add.s64 	%rd36, %rd34, %rd35;
	cvta.to.global.u64 	%rd37, %rd99;
	add.s64 	%rd39, %rd37, %rd38;
	ld.global.f32 	%f32, [%rd39];
	cvt.f64.f32 	%fd1, %f32;
	mul.f64 	%fd2, %fd1, 0d400921FB54442D18;
	div.rn.f64 	%fd3, %fd2, 0d40C5180000000000;
	cvt.rn.f32.f64 	%f1, %fd3;
	ld.global.f32 	%f2, [%rd39+4];
	ld.global.f32 	%f33, [%rd36];
	cvt.f64.f32 	%fd4, %f33;
	mul.f64 	%fd5, %fd4, 0d400921FB54442D18;
	div.rn.f64 	%fd6, %fd5, 0d40C5180000000000;
	cvt.rn.f32.f64 	%f3, %fd6;
	ld.global.f32 	%f4, [%rd36+4];
	mul.f32 	%f34, %f1, 0f3F22F983;
	cvt.rni.s32.f32 	%r204, %f34;
	cvt.rn.f32.s32 	%f35, %r204;
	fma.rn.f32 	%f36, %f35, 0fBFC90FDA, %f1;
	fma.rn.f32 	%f37, %f35, 0fB3A22168, %f36;
	fma.rn.f32 	%f157, %f35, 0fA7C234C5, %f37;
	abs.f32 	%f6, %f1;
	setp.ltu.f32 	%p2, %f6, 0f47CE4780;
	mov.u32 	%r196, %r204;
	mov.f32 	%f155, %f157;
	@%p2 bra 	$L__BB0_10;
	setp.neu.f32 	%p3, %f6, 0f7F800000;
	@%p3 bra 	$L__BB0_5;
	mov.f32 	%f40, 0f00000000;
	mul.rn.f32 	%f155, %f1, %f40;
	mov.b32 	%r196, 0;
	bra.uni 	$L__BB0_10;
$L__BB0_5:
	mov.b32 	%r3, %f1;
	mov.b64 	%rd105, 0;
	mov.b32 	%r193, 0;
	mov.u64 	%rd103, __cudart_i2opi_f;
	mov.u64 	%rd104, %rd5;
$L__BB0_6:
	.pragma "nounroll";
	ld.global.nc.u32 	%r77, [%rd103];
	shl.b32 	%r78, %r3, 8;
	or.b32  	%r79, %r78, -2147483648;
	mad.wide.u32 	%rd42, %r77, %r79, %rd105;
	shr.u64 	%rd105, %rd42, 32;
	st.local.u32 	[%rd104], %rd42;
	add.s32 	%r193, %r193, 1;
	add.s64 	%rd104, %rd104, 4;
	add.s64 	%rd103, %rd103, 4;
	setp.ne.s32 	%p4, %r193, 6;
	@%p4 bra 	$L__BB0_6;
	shr.u32 	%r80, %r3, 23;
	st.local.u32 	[%rd5+24], %rd105;
	and.b32  	%r6, %r80, 31;
	and.b32  	%r81, %r80, 224;
	add.s32 	%r82, %r81, -128;
	shr.u32 	%r83, %r82, 5;
	mul.wide.u32 	%rd43, %r83, 4;
	sub.s64 	%rd12, %rd5, %rd43;
	ld.local.u32 	%r194, [%rd12+24];
	ld.local.u32 	%r195, [%rd12+20];
	setp.eq.s32 	%p5, %r6, 0;
	@%p5 bra 	$L__BB0_9;
	shf.l.wrap.b32 	%r194, %r195, %r194, %r6;
	ld.local.u32 	%r84, [%rd12+16];
	shf.l.wrap.b32 	%r195, %r84, %r195, %r6;
$L__BB0_9:
	shr.u32 	%r85, %r194, 30;
	shf.l.wrap.b32 	%r86, %r195, %r194, 2;
	shl.b32 	%r87, %r195, 2;
	shr.u32 	%r88, %r86, 31;
	add.s32 	%r89, %r88, %r85;
	neg.s32 	%r90, %r89;
	setp.lt.s32 	%p6, %r3, 0;
	selp.b32 	%r196, %r90, %r89, %p6;
	xor.b32  	%r91, %r86, %r3;
	shr.s32 	%r92, %r86, 31;
	xor.b32  	%r93, %r92, %r86;
	xor.b32  	%r94, %r92, %r87;
	cvt.u64.u32 	%rd44, %r93;
	shl.b64 	%rd45, %rd44, 32;
	cvt.u64.u32 	%rd46, %r94;
	or.b64  	%rd47, %rd45, %rd46;
	cvt.rn.f64.s64 	%fd7, %rd47;
	mul.f64 	%fd8, %fd7, 0d3BF921FB54442D19;
	cvt.rn.f32.f64 	%f38, %fd8;
	neg.f32 	%f39, %f38;
	setp.lt.s32 	%p7, %r91, 0;
	selp.f32 	%f155, %f39, %f38, %p7;
$L__BB0_10:
	mul.rn.f32 	%f41, %f155, %f155;
	and.b32  	%r96, %r196, 1;
	setp.eq.b32 	%p8, %r96, 1;
	selp.f32 	%f42, 0f3F800000, %f155, %p8;
	fma.rn.f32 	%f43, %f41, %f42, 0f00000000;
	fma.rn.f32 	%f44, %f41, 0f37CBAC00, 0fBAB607ED;
	selp.f32 	%f45, %f44, 0fB94D4153, %p8;
	selp.f32 	%f46, 0f3D2AAABB, 0f3C0885E4, %p8;
	fma.rn.f32 	%f47, %f45, %f41, %f46;
	selp.f32 	%f48, 0fBEFFFFFF, 0fBE2AAAA8, %p8;
	fma.rn.f32 	%f49, %f47, %f41, %f48;
	fma.rn.f32 	%f50, %f49, %f43, %f42;
	and.b32  	%r97, %r196, 2;
	setp.eq.s32 	%p9, %r97, 0;
	mov.f32 	%f51, 0f00000000;
	sub.f32 	%f52, %f51, %f50;
	selp.f32 	%f10, %f50, %f52, %p9;
	mul.f32 	%f53, %f3, 0f3F22F983;
	cvt.rni.s32.f32 	%r208, %f53;
	cvt.rn.f32.s32 	%f54, %r208;
	fma.rn.f32 	%f55, %f54, 0fBFC90FDA, %f3;
	fma.rn.f32 	%f56, %f54, 0fB3A22168, %f55;
	fma.rn.f32 	%f158, %f54, 0fA7C234C5, %f56;
	abs.f32 	%f12, %f3;
	setp.ltu.f32 	%p10, %f12, 0f47CE4780;
	mov.u32 	%r200, %r208;
	mov.f32 	%f156, %f158;
	@%p10 bra 	$L__BB0_18;
	setp.neu.f32 	%p11, %f12, 0f7F800000;
	@%p11 bra 	$L__BB0_13;
	mov.f32 	%f59, 0f00000000;
	mul.rn.f32 	%f156, %f3, %f59;
	mov.b32 	%r200, 0;
	bra.uni 	$L__BB0_18;
$L__BB0_13:
	mov.b32 	%r16, %f3;
	mov.b64 	%rd106, 0;
	mov.b32 	%r197, 0;
$L__BB0_14:
	.pragma "nounroll";
	mul.wide.u32 	%rd49, %r197, 4;
	mov.u64 	%rd50, __cudart_i2opi_f;
	add.s64 	%rd51, %rd50, %rd49;
	ld.global.nc.u32 	%r99, [%rd51];
	shl.b32 	%r100, %r16, 8;
	or.b32  	%r101, %r100, -2147483648;
	mad.wide.u32 	%rd52, %r99, %r101, %rd106;
	shr.u64 	%rd106, %rd52, 32;
	add.s64 	%rd53, %rd4, %rd49;
	st.local.u32 	[%rd53], %rd52;
	add.s32 	%r197, %r197, 1;
	setp.ne.s32 	%p12, %r197, 6;
	@%p12 bra 	$L__BB0_14;
	shr.u32 	%r102, %r16, 23;
	st.local.u32 	[%rd4+24], %rd106;
	and.b32  	%r19, %r102, 31;
	and.b32  	%r103, %r102, 224;
	add.s32 	%r104, %r103, -128;
	shr.u32 	%r105, %r104, 5;
	mul.wide.u32 	%rd54, %r105, 4;
	sub.s64 	%rd15, %rd4, %rd54;
	ld.local.u32 	%r198, [%rd15+24];
	ld.local.u32 	%r199, [%rd15+20];
	setp.eq.s32 	%p13, %r19, 0;
	@%p13 bra 	$L__BB0_17;
	shf.l.wrap.b32 	%r198, %r199, %r198, %r19;
	ld.local.u32 	%r106, [%rd15+16];
	shf.l.wrap.b32 	%r199, %r106, %r199, %r19;
$L__BB0_17:
	shr.u32 	%r107, %r198, 30;
	shf.l.wrap.b32 	%r108, %r199, %r198, 2;
	shl.b32 	%r109, %r199, 2;
	shr.u32 	%r110, %r108, 31;
	add.s32 	%r111, %r110, %r107;
	neg.s32 	%r112, %r111;
	setp.lt.s32 	%p14, %r16, 0;
	selp.b32 	%r200, %r112, %r111, %p14;
	xor.b32  	%r113, %r108, %r16;
	shr.s32 	%r114, %r108, 31;
	xor.b32  	%r115, %r114, %r108;
	xor.b32  	%r116, %r114, %r109;
	cvt.u64.u32 	%rd55, %r115;
	shl.b64 	%rd56, %rd55, 32;
	cvt.u64.u32 	%rd57, %r116;
	or.b64  	%rd58, %rd56, %rd57;
	cvt.rn.f64.s64 	%fd9, %rd58;
	mul.f64 	%fd10, %fd9, 0d3BF921FB54442D19;
	cvt.rn.f32.f64 	%f57, %fd10;
	neg.f32 	%f58, %f57;
	setp.lt.s32 	%p15, %r113, 0;
	selp.f32 	%f156, %f58, %f57, %p15;
$L__BB0_18:
	setp.ltu.f32 	%p16, %f6, 0f47CE4780;
	mul.rn.f32 	%f60, %f156, %f156;
	and.b32  	%r118, %r200, 1;
	setp.eq.b32 	%p17, %r118, 1;
	selp.f32 	%f61, 0f3F800000, %f156, %p17;
	fma.rn.f32 	%f62, %f60, %f61, 0f00000000;
	fma.rn.f32 	%f63, %f60, 0f37CBAC00, 0fBAB607ED;
	selp.f32 	%f64, %f63, 0fB94D4153, %p17;
	selp.f32 	%f65, 0f3D2AAABB, 0f3C0885E4, %p17;
	fma.rn.f32 	%f66, %f64, %f60, %f65;
	selp.f32 	%f67, 0fBEFFFFFF, 0fBE2AAAA8, %p17;
	fma.rn.f32 	%f68, %f66, %f60, %f67;
	fma.rn.f32 	%f69, %f68, %f62, %f61;
	and.b32  	%r119, %r200, 2;
	setp.eq.s32 	%p18, %r119, 0;
	mov.f32 	%f70, 0f00000000;
	sub.f32 	%f71, %f70, %f69;
	selp.f32 	%f72, %f69, %f71, %p18;
	mul.f32 	%f16, %f10, %f72;
	@%p16 bra 	$L__BB0_26;
	setp.neu.f32 	%p19, %f6, 0f7F800000;
	@%p19 bra 	$L__BB0_21;
	mov.f32 	%f75, 0f00000000;
	mul.rn.f32 	%f157, %f1, %f75;
	mov.b32 	%r204, 0;
	bra.uni 	$L__BB0_26;
$L__BB0_21:
	mov.b32 	%r28, %f1;
	mov.b64 	%rd107, 0;
	mov.b32 	%r201, 0;
$L__BB0_22:
	.pragma "nounroll";
	mul.wide.u32 	%rd60, %r201, 4;
	mov.u64 	%rd61, __cudart_i2opi_f;
	add.s64 	%rd62, %rd61, %rd60;
	ld.global.nc.u32 	%r121, [%rd62];
	shl.b32 	%r122, %r28, 8;
	or.b32  	%r123, %r122, -2147483648;
	mad.wide.u32 	%rd63, %r121, %r123, %rd107;
	shr.u64 	%rd107, %rd63, 32;
	add.s64 	%rd64, %rd3, %rd60;
	st.local.u32 	[%rd64], %rd63;
	add.s32 	%r201, %r201, 1;
	setp.ne.s32 	%p20, %r201, 6;
	@%p20 bra 	$L__BB0_22;
	shr.u32 	%r124, %r28, 23;
	st.local.u32 	[%rd3+24], %rd107;
	and.b32  	%r31, %r124, 31;
	and.b32  	%r125, %r124, 224;
	add.s32 	%r126, %r125, -128;
	shr.u32 	%r127, %r126, 5;
	mul.wide.u32 	%rd65, %r127, 4;
	sub.s64 	%rd18, %rd3, %rd65;
	ld.local.u32 	%r202, [%rd18+24];
	ld.local.u32 	%r203, [%rd18+20];
	setp.eq.s32 	%p21, %r31, 0;
	@%p21 bra 	$L__BB0_25;
	shf.l.wrap.b32 	%r202, %r203, %r202, %r31;
	ld.local.u32 	%r128, [%rd18+16];
	shf.l.wrap.b32 	%r203, %r128, %r203, %r31;
$L__BB0_25:
	shr.u32 	%r129, %r202, 30;
	shf.l.wrap.b32 	%r130, %r203, %r202, 2;
	shl.b32 	%r131, %r203, 2;
	shr.u32 	%r132, %r130, 31;
	add.s32 	%r133, %r132, %r129;
	neg.s32 	%r134, %r133;
	setp.lt.s32 	%p22, %r28, 0;
	selp.b32 	%r204, %r134, %r133, %p22;
	xor.b32  	%r135, %r130, %r28;
	shr.s32 	%r136, %r130, 31;
	xor.b32  	%r137, %r136, %r130;
	xor.b32  	%r138, %r136, %r131;
	cvt.u64.u32 	%rd66, %r137;
	shl.b64 	%rd67, %rd66, 32;
	cvt.u64.u32 	%rd68, %r138;
	or.b64  	%rd69, %rd67, %rd68;
	cvt.rn.f64.s64 	%fd11, %rd69;
	mul.f64 	%fd12, %fd11, 0d3BF921FB54442D19;
	cvt.rn.f32.f64 	%f73, %fd12;
	neg.f32 	%f74, %f73;
	setp.lt.s32 	%p23, %r135, 0;
	selp.f32 	%f157, %f74, %f73, %p23;
$L__BB0_26:
	setp.ltu.f32 	%p24, %f12, 0f47CE4780;
	add.s32 	%r140, %r204, 1;
	mul.rn.f32 	%f76, %f157, %f157;
	and.b32  	%r141, %r204, 1;
	setp.eq.b32 	%p25, %r141, 1;
	selp.f32 	%f77, %f157, 0f3F800000, %p25;
	fma.rn.f32 	%f78, %f76, %f77, 0f00000000;
	fma.rn.f32 	%f79, %f76, 0f37CBAC00, 0fBAB607ED;
	selp.f32 	%f80, 0fB94D4153, %f79, %p25;
	selp.f32 	%f81, 0f3C0885E4, 0f3D2AAABB, %p25;
	fma.rn.f32 	%f82, %f80, %f76, %f81;
	selp.f32 	%f83, 0fBE2AAAA8, 0fBEFFFFFF, %p25;
	fma.rn.f32 	%f84, %f82, %f76, %f83;
	fma.rn.f32 	%f85, %f84, %f78, %f77;
	and.b32  	%r142, %r140, 2;
	setp.eq.s32 	%p26, %r142, 0;
	mov.f32 	%f86, 0f00000000;
	sub.f32 	%f87, %f86, %f85;
	selp.f32 	%f20, %f85, %f87, %p26;
	@%p24 bra 	$L__BB0_34;
	setp.neu.f32 	%p27, %f12, 0f7F800000;
	@%p27 bra 	$L__BB0_29;
	mov.f32 	%f90, 0f00000000;
	mul.rn.f32 	%f158, %f3, %f90;
	mov.b32 	%r208, 0;
	bra.uni 	$L__BB0_34;
$L__BB0_29:
	mov.b32 	%r40, %f3;
	mov.b64 	%rd108, 0;
	mov.b32 	%r205, 0;
$L__BB0_30:
	.pragma "nounroll";
	mul.wide.u32 	%rd71, %r205, 4;
	mov.u64 	%rd72, __cudart_i2opi_f;
	add.s64 	%rd73, %rd72, %rd71;
	ld.global.nc.u32 	%r144, [%rd73];
	shl.b32 	%r145, %r40, 8;
	or.b32  	%r146, %r145, -2147483648;
	mad.wide.u32 	%rd74, %r144, %r146, %rd108;
	shr.u64 	%rd108, %rd74, 32;
	add.s64 	%rd75, %rd2, %rd71;
	st.local.u32 	[%rd75], %rd74;
	add.s32 	%r205, %r205, 1;
	setp.ne.s32 	%p28, %r205, 6;
	@%p28 bra 	$L__BB0_30;
	shr.u32 	%r147, %r40, 23;
	st.local.u32 	[%rd2+24], %rd108;
	and.b32  	%r43, %r147, 31;
	and.b32  	%r148, %r147, 224;
	add.s32 	%r149, %r148, -128;
	shr.u32 	%r150, %r149, 5;
	mul.wide.u32 	%rd76, %r150, 4;
	sub.s64 	%rd21, %rd2, %rd76;
	ld.local.u32 	%r206, [%rd21+24];
	ld.local.u32 	%r207, [%rd21+20];
	setp.eq.s32 	%p29, %r43, 0;
	@%p29 bra 	$L__BB0_33;
	shf.l.wrap.b32 	%r206, %r207, %r206, %r43;
	ld.local.u32 	%r151, [%rd21+16];
	shf.l.wrap.b32 	%r207, %r151, %r207, %r43;
$L__BB0_33:
	shr.u32 	%r152, %r206, 30;
	shf.l.wrap.b32 	%r153, %r207, %r206, 2;
	shl.b32 	%r154, %r207, 2;
	shr.u32 	%r155, %r153, 31;
	add.s32 	%r156, %r155, %r152;
	neg.s32 	%r157, %r156;
	setp.lt.s32 	%p30, %r40, 0;
	selp.b32 	%r208, %r157, %r156, %p30;
	xor.b32  	%r158, %r153, %r40;
	shr.s32 	%r159, %r153, 31;
	xor.b32  	%r160, %r159, %r153;
	xor.b32  	%r161, %r159, %r154;
	cvt.u64.u32 	%rd77, %r160;
	shl.b64 	%rd78, %rd77, 32;
	cvt.u64.u32 	%rd79, %r161;
	or.b64  	%rd80, %rd78, %rd79;
	cvt.rn.f64.s64 	%fd13, %rd80;
	mul.f64 	%fd14, %fd13, 0d3BF921FB54442D19;
	cvt.rn.f32.f64 	%f88, %fd14;
	neg.f32 	%f89, %f88;
	setp.lt.s32 	%p31, %r158, 0;
	selp.f32 	%f158, %f89, %f88, %p31;
$L__BB0_34:
	add.s32 	%r163, %r208, 1;
	mul.rn.f32 	%f91, %f158, %f158;
	and.b32  	%r164, %r208, 1;
	setp.eq.b32 	%p32, %r164, 1;
	selp.f32 	%f92, %f158, 0f3F800000, %p32;
	fma.rn.f32 	%f93, %f91, %f92, 0f00000000;
	fma.rn.f32 	%f94, %f91, 0f37CBAC00, 0fBAB607ED;
	selp.f32 	%f95, 0fB94D4153, %f94, %p32;
	selp.f32 	%f96, 0f3C0885E4, 0f3D2AAABB, %p32;
	fma.rn.f32 	%f97, %f95, %f91, %f96;
	selp.f32 	%f98, 0fBE2AAAA8, 0fBEFFFFFF, %p32;
	fma.rn.f32 	%f99, %f97, %f91, %f98;
	fma.rn.f32 	%f100, %f99, %f93, %f92;
	and.b32  	%r165, %r163, 2;
	setp.eq.s32 	%p33, %r165, 0;
	mov.f32 	%f101, 0f00000000;
	sub.f32 	%f102, %f101, %f100;
	selp.f32 	%f103, %f100, %f102, %p33;
	mul.f32 	%f24, %f20, %f103;
	cvt.f64.f32 	%fd15, %f4;
	mul.f64 	%fd16, %fd15, 0d400921FB54442D18;
	div.rn.f64 	%fd17, %fd16, 0d40C5180000000000;
	cvt.rn.f32.f64 	%f104, %fd17;
	cvt.f64.f32 	%fd18, %f2;
	mul.f64 	%fd19, %fd18, 0d400921FB54442D18;
	div.rn.f64 	%fd20, %fd19, 0d40C5180000000000;
	cvt.rn.f32.f64 	%f105, %fd20;
	sub.f32 	%f25, %f105, %f104;
	mul.f32 	%f106, %f25, 0f3F22F983;
	cvt.rni.s32.f32 	%r212, %f106;
	cvt.rn.f32.s32 	%f107, %r212;
	fma.rn.f32 	%f108, %f107, 0fBFC90FDA, %f25;
	fma.rn.f32 	%f109, %f107, 0fB3A22168, %f108;
	fma.rn.f32 	%f159, %f107, 0fA7C234C5, %f109;
	abs.f32 	%f27, %f25;
	setp.ltu.f32 	%p34, %f27, 0f47CE4780;
	@%p34 bra 	$L__BB0_42;
	setp.neu.f32 	%p35, %f27, 0f7F800000;
	@%p35 bra 	$L__BB0_37;
	mov.f32 	%f112, 0f00000000;
	mul.rn.f32 	%f159, %f25, %f112;
	mov.b32 	%r212, 0;
	bra.uni 	$L__BB0_42;
$L__BB0_37:
	mov.b32 	%r53, %f25;
	shl.b32 	%r167, %r53, 8;
	or.b32  	%r54, %r167, -2147483648;
	mov.b64 	%rd109, 0;
	mov.b32 	%r209, 0;
$L__BB0_38:
	.pragma "nounroll";
	mul.wide.u32 	%rd82, %r209, 4;
	mov.u64 	%rd83, __cudart_i2opi_f;
	add.s64 	%rd84, %rd83, %rd82;
	ld.global.nc.u32 	%r168, [%rd84];
	mad.wide.u32 	%rd85, %r168, %r54, %rd109;
	shr.u64 	%rd109, %rd85, 32;
	add.s64 	%rd86, %rd1, %rd82;
	st.local.u32 	[%rd86], %rd85;
	add.s32 	%r209, %r209, 1;
	setp.ne.s32 	%p36, %r209, 6;
	@%p36 bra 	$L__BB0_38;
	shr.u32 	%r169, %r53, 23;
	st.local.u32 	[%rd1+24], %rd109;
	and.b32  	%r57, %r169, 31;
	and.b32  	%r170, %r169, 224;
	add.s32 	%r171, %r170, -128;
	shr.u32 	%r172, %r171, 5;
	mul.wide.u32 	%rd87, %r172, 4;
	sub.s64 	%rd24, %rd1, %rd87;
	ld.local.u32 	%r210, [%rd24+24];
	ld.local.u32 	%r211, [%rd24+20];
	setp.eq.s32 	%p37, %r57, 0;
	@%p37 bra 	$L__BB0_41;
	shf.l.wrap.b32 	%r210, %r211, %r210, %r57;
	ld.local.u32 	%r173, [%rd24+16];
	shf.l.wrap.b32 	%r211, %r173, %r211, %r57;
$L__BB0_41:
	shr.u32 	%r174, %r210, 30;
	shf.l.wrap.b32 	%r175, %r211, %r210, 2;
	shl.b32 	%r176, %r211, 2;
	shr.u32 	%r177, %r175, 31;
	add.s32 	%r178, %r177, %r174;
	neg.s32 	%r179, %r178;
	setp.lt.s32 	%p38, %r53, 0;
	selp.b32 	%r212, %r179, %r178, %p38;
	xor.b32  	%r180, %r175, %r53;
	shr.s32 	%r181, %r175, 31;
	xor.b32  	%r182, %r181, %r175;
	xor.b32  	%r183, %r181, %r176;
	cvt.u64.u32 	%rd88, %r182;
	shl.b64 	%rd89, %rd88, 32;
	cvt.u64.u32 	%rd90, %r183;
	or.b64  	%rd91, %rd89, %rd90;
	cvt.rn.f64.s64 	%fd21, %rd91;
	mul.f64 	%fd22, %fd21, 0d3BF921FB54442D19;
	cvt.rn.f32.f64 	%f110, %fd22;
	neg.f32 	%f111, %f110;
	setp.lt.s32 	%p39, %r180, 0;
	selp.f32 	%f159, %f111, %f110, %p39;
$L__BB0_42:
	add.s32 	%r185, %r212, 1;
	mul.rn.f32 	%f113, %f159, %f159;
	and.b32  	%r186, %r212, 1;
	setp.eq.b32 	%p40, %r186, 1;
	selp.f32 	%f114, %f159, 0f3F800000, %p40;
	fma.rn.f32 	%f115, %f113, %f114, 0f00000000;
	fma.rn.f32 	%f116, %f113, 0f37CBAC00, 0fBAB607ED;
	selp.f32 	%f117, 0fB94D4153, %f116, %p40;
	selp.f32 	%f118, 0f3C0885E4, 0f3D2AAABB, %p40;
	fma.rn.f32 	%f119, %f117, %f113, %f118;
	selp.f32 	%f120, 0fBE2AAAA8, 0fBEFFFFFF, %p40;
	fma.rn.f32 	%f121, %f119, %f113, %f120;
	fma.rn.f32 	%f122, %f121, %f115, %f114;
	and.b32  	%r187, %r185, 2;
	setp.eq.s32 	%p41, %r187, 0;
	mov.f32 	%f123, 0f00000000;
	sub.f32 	%f124, %f123, %f122;
	selp.f32 	%f125, %f122, %f124, %p41;
	fma.rn.f32 	%f126, %f24, %f125, %f16;
	min.f32 	%f127, %f126, 0f3F800000;
	max.f32 	%f128, %f127, 0fBF800000;
	abs.f32 	%f129, %f128;
	fma.rn.f32 	%f130, %f129, 0fBF000000, 0f3F000000;
	rsqrt.approx.ftz.f32 	%f131, %f130;
	mul.f32 	%f132, %f131, %f130;
	mul.f32 	%f133, %f131, 0fBF000000;
	fma.rn.f32 	%f134, %f132, %f133, 0f3F000000;
	fma.rn.f32 	%f135, %f132, %f134, %f132;
	setp.eq.f32 	%p42, %f129, 0f3F800000;
	selp.f32 	%f136, 0f00000000, %f135, %p42;
	setp.gt.f32 	%p43, %f129, 0f3F0F5C29;
	selp.f32 	%f137, %f136, %f129, %p43;
	copysign.f32 	%f138, %f128, %f137;
	mul.f32 	%f139, %f138, %f138;
	fma.rn.f32 	%f140, %f139, 0f3D10ECEF, 0f3C8B1ABB;
	fma.rn.f32 	%f141, %f140, %f139, 0f3CFC028C;
	fma.rn.f32 	%f142, %f141, %f139, 0f3D372139;
	fma.rn.f32 	%f143, %f142, %f139, 0f3D9993DB;
	fma.rn.f32 	%f144, %f143, %f139, 0f3E2AAAC6;
	mul.f32 	%f145, %f139, %f144;
	fma.rn.f32 	%f146, %f145, %f138, %f138;
	neg.f32 	%f147, %f146;
	selp.f32 	%f148, %f146, %f147, %p43;
	fma.rn.f32 	%f149, 0f3F6EE581, 0f3FD774EB, %f148;
	setp.gt.f32 	%p44, %f128, 0f3F0F5C29;
	selp.f32 	%f150, %f146, %f149, %p44;
	add.f32 	%f151, %f150, %f150;
	selp.f32 	%f152, %f151, %f150, %p43;
	mul.f32 	%f153, %f152, 0f43340000;
	cvt.f64.f32 	%fd23, %f153;
	div.rn.f64 	%fd24, %fd23, 0d400921FB54442D18;
	cvt.rn.f32.f64 	%f31, %fd24;
	setp.num.f32 	%p45, %f31, %f31;
	@%p45 bra 	$L__BB0_44;
	mov.u64 	%rd92, $str$1;
	cvta.global.u64 	%rd93, %rd92;
	{ // callseq 0, 0
	.param .b64 param0;
	st.param.b64 	[param0], %rd93;
	.param .b64 param1;
	st.param.b64 	[param1], 0;
	.param .b32 retval0;
	call.uni (retval0), 
	vprintf, 
	(
	param0, 
	param1
	);
	ld.param.b32 	%r188, [retval0];
	} // callseq 0
$L__BB0_44:
	ld.param.u64 	%rd102, [_Z14compute_anglesP15EquatorialPointS0_P9HistogramPy_param_3];
	ld.param.u64 	%rd101, [_Z14compute_anglesP15EquatorialPointS0_P9HistogramPy_param_2];
	mul.f32 	%f154, %f31, 0f40800000;
	cvt.rzi.s32.f32 	%r190, %f154;
	cvta.to.global.u64 	%rd94, %rd101;
	mul.wide.s32 	%rd95, %r190, 4;
	add.s64 	%rd96, %rd94, %rd95;
	atom.global.add.u32 	%r191, [%rd96], 1;
	cvta.to.global.u64 	%rd97, %rd102;
	atom.global.add.u64 	%rd98, [%rd97], 1;
	add.s32 	%r192, %r192, 1;
	setp.ne.s32 	%p46, %r192, 100000;
	@%p46 bra 	$L__BB0_2;
$L__BB0_45:
	ret;

}


// ===== COMPILED SASS (sm_100) =====

	.target	sm_100

	.elftype	@"ET_EXEC"


//--------------------- .note.nv.tkinfo           --------------------------
	.section	.note.nv.tkinfo,"",@"SHT_NOTE"
	.sectionflags	@"SHF_NOTE_NV_TKINFO"
	.tkinfo
        /*0018*/ 	.word	0x00000002
        /*0030*/ 	.string	""
        /*0030*/ 	.string	"ptxas"
        /*0030*/ 	.string	"Cuda compilation tools, release 13.0, V13.0.88"
        /*0030*/ 	.string	"Build cuda_13.0.r13.0/compiler.36424714_0"
        /*0030*/ 	.string	"-arch sm_100 -m 64 "



//--------------------- .note.nv.cuinfo           --------------------------
	.section	.note.nv.cuinfo,"",@"SHT_NOTE"
	.sectionflags	@"SHF_NOTE_NV_CUINFO"
        /*0018*/ 	.short	0x0002
        /*001a*/ 	.short	0x0064
        /*001c*/ 	.short	0x0082
	.zero		2


//--------------------- .nv.info                  --------------------------
	.section	.nv.info,"",@"SHT_CUDA_INFO"
	.align	4


	//----- nvinfo : EIATTR_REGCOUNT
	.align		4
        /*0000*/ 	.byte	0x04, 0x2f
        /*0002*/ 	.short	(.L_3 - .L_2)
	.align		4
.L_2:
        /*0004*/ 	.word	index@(_Z14compute_anglesP15EquatorialPointS0_P9HistogramPy)
        /*0008*/ 	.word	0x0000001e


	//----- nvinfo : EIATTR_FRAME_SIZE
	.align		4
.L_3:
        /*000c*/ 	.byte	0x04, 0x11
        /*000e*/ 	.short	(.L_5 - .L_4)
	.align		4
.L_4:
        /*0010*/ 	.word	index@($__internal_0_$__cuda_sm20_div_rn_f64_full)
        /*0014*/ 	.word	0x00000020


	//----- nvinfo : EIATTR_FRAME_SIZE
	.align		4
.L_5:
        /*0018*/ 	.byte	0x04, 0x11
        /*001a*/ 	.short	(.L_7 - .L_6)
	.align		4
.L_6:
        /*001c*/ 	.word	index@(_Z14compute_anglesP15EquatorialPointS0_P9HistogramPy)
        /*0020*/ 	.word	0x00000020


	//----- nvinfo : EIATTR_MIN_STACK_SIZE
	.align		4
.L_7:
        /*0024*/ 	.byte	0x04, 0x12
        /*0026*/ 	.short	(.L_9 - .L_8)
	.align		4
.L_8:
        /*0028*/ 	.word	index@(_Z14compute_anglesP15EquatorialPointS0_P9HistogramPy)
        /*002c*/ 	.word	0x00000020
.L_9:


//--------------------- .nv.compat                --------------------------
	.section	.nv.compat,"",@"SHT_CUDA_COMPAT_INFO"
	.align	4
        /*0000*/ 	.byte	0x02, 0x09, 0x00, 0x00, 0x02, 0x02, 0x01, 0x00, 0x02, 0x05, 0x05, 0x00, 0x03, 0x07, 0x01, 0x01
        /*0010*/ 	.byte	0x02, 0x03, 0x00, 0x00, 0x02, 0x06, 0x01, 0x00, 0x04, 0x0b, 0x08, 0x00, 0x01, 0x00, 0x00, 0x00
        /*0020*/ 	.byte	0x00, 0x00, 0x00, 0x00


//--------------------- .nv.info._Z14compute_anglesP15EquatorialPointS0_P9HistogramPy --------------------------
	.section	.nv.info._Z14compute_anglesP15EquatorialPointS0_P9HistogramPy,"",@"SHT_CUDA_INFO"
	.sectionflags	@""
	.align	4


	//----- nvinfo : EIATTR_CUDA_API_VERSION
	.align		4
        /*0000*/ 	.byte	0x04, 0x37
        /*0002*/ 	.short	(.L_11 - .L_10)
.L_10:
        /*0004*/ 	.word	0x00000082


	//----- nvinfo : EIATTR_KPARAM_INFO
	.align		4
.L_11:
        /*0008*/ 	.byte	0x04, 0x17
        /*000a*/ 	.short	(.L_13 - .L_12)
.L_12:
        /*000c*/ 	.word	0x00000000
        /*0010*/ 	.short	0x0003
        /*0012*/ 	.short	0x0018
        /*0014*/ 	.byte	0x00, 0xf5, 0x21, 0x00


	//----- nvinfo : EIATTR_KPARAM_INFO
	.align		4
.L_13:
        /*0018*/ 	.byte	0x04, 0x17
        /*001a*/ 	.short	(.L_15 - .L_14)
.L_14:
        /*001c*/ 	.word	0x00000000
        /*0020*/ 	.short	0x0002
        /*0022*/ 	.short	0x0010
        /*0024*/ 	.byte	0x00, 0xf5, 0x21, 0x00


	//----- nvinfo : EIATTR_KPARAM_INFO
	.align		4
.L_15:
        /*0028*/ 	.byte	0x04, 0x17
        /*002a*/ 	.short	(.L_17 - .L_16)
.L_16:
        /*002c*/ 	.word	0x00000000
        /*0030*/ 	.short	0x0001
        /*0032*/ 	.short	0x0008
        /*0034*/ 	.byte	0x00, 0xf5, 0x21, 0x00


	//----- nvinfo : EIATTR_KPARAM_INFO
	.align		4
.L_17:
        /*0038*/ 	.byte	0x04, 0x17
        /*003a*/ 	.short	(.L_19 - .L_18)
.L_18:
        /*003c*/ 	.word	0x00000000
        /*0040*/ 	.short	0x0000
        /*0042*/ 	.short	0x0000
        /*0044*/ 	.byte	0x00, 0xf5, 0x21, 0x00


	//----- nvinfo : EIATTR_SPARSE_MMA_MASK
	.align		4
.L_19:
        /*0048*/ 	.byte	0x03, 0x50
        /*004a*/ 	.short	0x0000


	//----- nvinfo : EIATTR_MAXREG_COUNT
	.align		4
        /*004c*/ 	.byte	0x03, 0x1b
        /*004e*/ 	.short	0x00ff


	//----- nvinfo : EIATTR_EXTERNS
	.align		4
        /*0050*/ 	.byte	0x04, 0x0f
        /*0052*/ 	.short	(.L_21 - .L_20)


	//   ....[0]....
	.align		4
.L_20:
        /*0054*/ 	.word	index@(vprintf)


	//----- nvinfo : EIATTR_MERCURY_ISA_VERSION
	.align		4
.L_21:
        /*0058*/ 	.byte	0x03, 0x5f
        /*005a*/ 	.short	0x0101


	//----- nvinfo : EIATTR_INT_WARP_WIDE_INSTR_OFFSETS
	.align		4
        /*005c*/ 	.byte	0x04, 0x31
        /*005e*/ 	.short	(.L_23 - .L_22)


	//   ....[0]....
.L_22:
        /*0060*/ 	.word	0x00002560


	//----- nvinfo : EIATTR_VRC_CTA_INIT_COUNT
	.align		4
.L_23:
        /*0064*/ 	.byte	0x02, 0x4a
	.zero		1
	.zero		1


	//----- nvinfo : EIATTR_SYSCALL_OFFSETS
	.align		4
        /*0068*/ 	.byte	0x04, 0x46
        /*006a*/ 	.short	(.L_25 - .L_24)


	//   ....[0]....
.L_24:
        /*006c*/ 	.word	0x00002510


	//----- nvinfo : EIATTR_EXIT_INSTR_OFFSETS
	.align		4
.L_25:
        /*0070*/ 	.byte	0x04, 0x1c
        /*0072*/ 	.short	(.L_27 - .L_26)


	//   ....[0]....
.L_26:
        /*0074*/ 	.word	0x00000070


	//   ....[1]....
        /*0078*/ 	.word	0x00002690


	//----- nvinfo : EIATTR_CRS_STACK_SIZE
	.align		4
.L_27:
        /*007c*/ 	.byte	0x04, 0x1e
        /*007e*/ 	.short	(.L_29 - .L_28)
.L_28:
        /*0080*/ 	.word	0x00000000


	//----- nvinfo : EIATTR_CBANK_PARAM_SIZE
	.align		4
.L_29:
        /*0084*/ 	.byte	0x03, 0x19
        /*0086*/ 	.short	0x0020


	//----- nvinfo : EIATTR_PARAM_CBANK
	.align		4
        /*0088*/ 	.byte	0x04, 0x0a
        /*008a*/ 	.short	(.L_31 - .L_30)
	.align		4
.L_30:
        /*008c*/ 	.word	index@(.nv.constant0._Z14compute_anglesP15EquatorialPointS0_P9HistogramPy)
        /*0090*/ 	.short	0x0380
        /*0092*/ 	.short	0x0020


	//----- nvinfo : EIATTR_SW_WAR
	.align		4
.L_31:
        /*0094*/ 	.byte	0x04, 0x36
        /*0096*/ 	.short	(.L_33 - .L_32)
.L_32:
        /*0098*/ 	.word	0x00000008
.L_33:


//--------------------- .nv.callgraph             --------------------------
	.section	.nv.callgraph,"",@"SHT_CUDA_CALLGRAPH"
	.align	4
	.sectionentsize	8
	.align		4
        /*0000*/ 	.word	0x00000000
	.align		4
        /*0004*/ 	.word	0xffffffff
	.align		4
        /*0008*/ 	.word	index@(_Z14compute_anglesP15EquatorialPointS0_P9HistogramPy)
	.align		4
        /*000c*/ 	.word	index@(vprintf)
	.align		4
        /*0010*/ 	.word	0x00000000
	.align		4
        /*0014*/ 	.word	0xfffffffe
	.align		4
        /*0018*/ 	.word	0x00000000
	.align		4
        /*001c*/ 	.word	0xfffffffd
	.align		4
        /*0020*/ 	.word	0x00000000
	.align		4
        /*0024*/ 	.word	0xfffffffc


//--------------------- .nv.constant4             --------------------------
	.section	.nv.constant4,"a",@progbits
	.align	8
	.align		8
.nv.constant4:
        /*0000*/ 	.dword	vprintf
	.align		8
        /*0008*/ 	.dword	$str$1
	.align		8
        /*0010*/ 	.dword	__cudart_i2opi_f


//--------------------- .text._Z14compute_anglesP15EquatorialPointS0_P9HistogramPy --------------------------
	.section	.text._Z14compute_anglesP15EquatorialPointS0_P9HistogramPy,"ax",@progbits
	.align	128
        .global         _Z14compute_anglesP15EquatorialPointS0_P9HistogramPy
        .type           _Z14compute_anglesP15EquatorialPointS0_P9HistogramPy,@function
        .size           _Z14compute_anglesP15EquatorialPointS0_P9HistogramPy,(.L_x_39 - _Z14compute_anglesP15EquatorialPointS0_P9HistogramPy)
        .other          _Z14compute_anglesP15EquatorialPointS0_P9HistogramPy,@"STO_CUDA_ENTRY STV_DEFAULT"
_Z14compute_anglesP15EquatorialPointS0_P9HistogramPy:
.text._Z14compute_anglesP15EquatorialPointS0_P9HistogramPy:
[----:B------:R-:W0:Y:S01]  /*0000*/  LDC R1, c[0x0][0x37c] ;  /* 0x0000df00ff017b82 */ /* 0x000e220000000800 */
[----:B------:R-:W1:Y:S07]  /*0010*/  S2R R16, SR_TID.X ;  /* 0x0000000000107919 */ /* 0x000e6e0000002100 */
[----:B------:R-:W1:Y:S01]  /*0020*/  S2UR UR4, SR_CTAID.X ;  /* 0x00000000000479c3 */ /* 0x000e620000002500 */
[----:B0-----:R-:W-:-:S07]  /*0030*/  VIADD R1, R1, 0xffffffe0 ;  /* 0xffffffe001017836 */ /* 0x001fce0000000000 */
[----:B------:R-:W1:Y:S02]  /*0040*/  LDC R3, c[0x0][0x360] ;  /* 0x0000d800ff037b82 */ /* 0x000e640000000800 */
[----:B-1----:R-:W-:-:S05]  /*0050*/  IMAD R16, R3, UR4, R16 ;  /* 0x0000000403107c24 */ /* 0x002fca000f8e0210 */
[----:B------:R-:W-:-:S13]  /*0060*/  ISETP.GT.AND P0, PT, R16, 0x1869f, PT ;  /* 0x0001869f1000780c */ /* 0x000fda0003f04270 */
[----:B------:R-:W-:Y:S05]  /*0070*/  @P0 EXIT ;  /* 0x000000000000094d */ /* 0x000fea0003800000 */
[----:B------:R-:W-:Y:S01]  /*0080*/  IMAD.MOV.U32 R2, RZ, RZ, RZ ;  /* 0x000000ffff027224 */ /* 0x000fe200078e00ff */
[----:B------:R-:W0:Y:S06]  /*0090*/  LDCU.64 UR36, c[0x0][0x358] ;  /* 0x00006b00ff2477ac */ /* 0x000e2c0008000a00 */
.L_x_32:
[----:B------:R-:W1:Y:S01]  /*00a0*/  LDC.64 R18, c[0x0][0x380] ;  /* 0x0000e000ff127b82 */ /* 0x000e620000000a00 */
[----:B------:R-:W2:Y:S01]  /*00b0*/  MUFU.RCP64H R5, 10800 ;  /* 0x40c5180000057908 */ /* 0x000ea20000001800 */
[----:B------:R-:W-:Y:S02]  /*00c0*/  IMAD.MOV.U32 R10, RZ, RZ, 0x0 ;  /* 0x00000000ff0a7424 */ /* 0x000fe400078e00ff */
[----:B------:R-:W-:Y:S02]  /*00d0*/  IMAD.MOV.U32 R11, RZ, RZ, 0x40c51800 ;  /* 0x40c51800ff0b7424 */ /* 0x000fe400078e00ff */
[----:B------:R-:W-:Y:S01]  /*00e0*/  IMAD.MOV.U32 R4, RZ, RZ, 0x1 ;  /* 0x00000001ff047424 */ /* 0x000fe200078e00ff */
[----:B------:R-:W-:Y:S05]  /*00f0*/  YIELD ;  /* 0x0000000000007946 */ /* 0x000fea0003800000 */
[----:B------:R-:W3:Y:S01]  /*0100*/  LDC.64 R14, c[0x0][0x388] ;  /* 0x0000e200ff0e7b82 */ /* 0x000ee20000000a00 */
[----:B-1----:R-:W-:-:S05]  /*0110*/  IMAD.WIDE R18, R16, 0x8, R18 ;  /* 0x0000000810127825 */ /* 0x002fca00078e0212 */
[----:B0-----:R-:W4:Y:S01]  /*0120*/  LDG.E R0, desc[UR36][R18.64] ;  /* 0x0000002412007981 */ /* 0x001f22000c1e1900 */
[----:B--2---:R-:W-:Y:S01]  /*0130*/  DFMA R6, R4, -R10, 1 ;  /* 0x3ff000000406742b */ /* 0x004fe2000000080a */
[----:B------:R-:W-:Y:S01]  /*0140*/  UMOV UR4, 0x54442d18 ;  /* 0x54442d1800047882 */ /* 0x000fe20000000000 */
[----:B------:R-:W-:Y:S01]  /*0150*/  UMOV UR5, 0x400921fb ;  /* 0x400921fb00057882 */ /* 0x000fe20000000000 */
[----:B------:R-:W-:Y:S01]  /*0160*/  BSSY.RECONVERGENT B0, `(.L_x_0) ;  /* 0x0000015000007945 */ /* 0x000fe20003800200 */
[----:B---3--:R-:W-:-:S04]  /*0170*/  IMAD.WIDE.U32 R14, R2, 0x8, R14 ;  /* 0x00000008020e7825 */ /* 0x008fc800078e000e */
[----:B------:R-:W-:-:S08]  /*0180*/  DFMA R6, R6, R6, R6 ;  /* 0x000000060606722b */ /* 0x000fd00000000006 */
[----:B------:R-:W-:-:S08]  /*0190*/  DFMA R6, R4, R6, R4 ;  /* 0x000000060406722b */ /* 0x000fd00000000004 */
[----:B------:R-:W-:-:S08]  /*01a0*/  DFMA R10, R6, -R10, 1 ;  /* 0x3ff00000060a742b */ /* 0x000fd0000000080a */
[----:B------:R-:W-:Y:S01]  /*01b0*/  DFMA R10, R6, R10, R6 ;  /* 0x0000000a060a722b */ /* 0x000fe20000000006 */
[----:B----4-:R-:W0:Y:S02]  /*01c0*/  F2F.F64.F32 R4, R0 ;  /* 0x0000000000047310 */ /* 0x010e240000201800 */
[----:B0-----:R-:W-:-:S08]  /*01d0*/  DMUL R8, R4, UR4 ;  /* 0x0000000404087c28 */ /* 0x001fd00008000000 */
[----:B------:R-:W-:Y:S02]  /*01e0*/  DMUL R4, R8, R10 ;  /* 0x0000000a08047228 */ /* 0x000fe40000000000 */
[----:B------:R-:W-:-:S06]  /*01f0*/  FSETP.GEU.AND P1, PT, |R9|, 6.5827683646048100446e-37, PT ;  /* 0x036000000900780b */ /* 0x000fcc0003f2e200 */
[----:B------:R-:W-:-:S08]  /*0200*/  DFMA R6, R4, -10800, R8 ;  /* 0xc0c518000406782b */ /* 0x000fd00000000008 */
[----:B------:R-:W-:-:S10]  /*0210*/  DFMA R4, R10, R6, R4 ;  /* 0x000000060a04722b */ /* 0x000fd40000000004 */
[----:B------:R-:W-:-:S05]  /*0220*/  FFMA R3, RZ, 6.1591796875, R5 ;  /* 0x40c51800ff037823 */ /* 0x000fca0000000005 */
[----:B------:R-:W-:-:S13]  /*0230*/  FSETP.GT.AND P0, PT, |R3|, 1.469367938527859385e-39, PT ;  /* 0x001000000300780b */ /* 0x000fda0003f04200 */
[----:B------:R-:W-:Y:S05]  /*0240*/  @P0 BRA P1, `(.L_x_1) ;  /* 0x0000000000180947 */ /* 0x000fea0000800000 */
[----:B------:R-:W-:Y:S01]  /*0250*/  IMAD.MOV.U32 R10, RZ, RZ, RZ ;  /* 0x000000ffff0a7224 */ /* 0x000fe200078e00ff */
[----:B------:R-:W-:Y:S01]  /*0260*/  MOV R0, 0x290 ;  /* 0x0000029000007802 */ /* 0x000fe20000000f00 */
[----:B------:R-:W-:-:S07]  /*0270*/  IMAD.MOV.U32 R11, RZ, RZ, 0x40c51800 ;  /* 0x40c51800ff0b7424 */ /* 0x000fce00078e00ff */
[----:B------:R-:W-:Y:S05]  /*0280*/  CALL.REL.NOINC `($__internal_0_$__cuda_sm20_div_rn_f64_full) ;  /* 0x0000002400047944 */ /* 0x000fea0003c00000 */
[----:B------:R-:W-:Y:S02]  /*0290*/  IMAD.MOV.U32 R4, RZ, RZ, R6 ;  /* 0x000000ffff047224 */ /* 0x000fe400078e0006 */
[----:B------:R-:W-:-:S07]  /*02a0*/  IMAD.MOV.U32 R5, RZ, RZ, R7 ;  /* 0x000000ffff057224 */ /* 0x000fce00078e0007 */
.L_x_1:
[----:B------:R-:W-:Y:S05]  /*02b0*/  BSYNC.RECONVERGENT B0 ;  /* 0x0000000000007941 */ /* 0x000fea0003800200 */
.L_x_0:
[----:B------:R-:W2:Y:S01]  /*02c0*/  LDG.E R0, desc[UR36][R14.64] ;  /* 0x000000240e007981 */ /* 0x000ea2000c1e1900 */
[----:B------:R-:W0:Y:S01]  /*02d0*/  MUFU.RCP64H R7, 10800 ;  /* 0x40c5180000077908 */ /* 0x000e220000001800 */
[----:B------:R-:W-:Y:S01]  /*02e0*/  IMAD.MOV.U32 R10, RZ, RZ, 0x0 ;  /* 0x00000000ff0a7424 */ /* 0x000fe200078e00ff */
[----:B------:R-:W-:Y:S01]  /*02f0*/  MOV R6, 0x1 ;  /* 0x0000000100067802 */ /* 0x000fe20000000f00 */
[----:B------:R-:W-:Y:S01]  /*0300*/  IMAD.MOV.U32 R11, RZ, RZ, 0x40c51800 ;  /* 0x40c51800ff0b7424 */ /* 0x000fe200078e00ff */
[----:B------:R1:W5:Y:S01]  /*0310*/  LDG.E R19, desc[UR36][R18.64+0x4] ;  /* 0x0000042412137981 */ /* 0x000362000c1e1900 */
[----:B------:R-:W-:Y:S01]  /*0320*/  UMOV UR4, 0x54442d18 ;  /* 0x54442d1800047882 */ /* 0x000fe20000000000 */
[----:B------:R-:W-:Y:S01]  /*0330*/  UMOV UR5, 0x400921fb ;  /* 0x400921fb00057882 */ /* 0x000fe20000000000 */
[----:B------:R-:W-:Y:S01]  /*0340*/  BSSY.RECONVERGENT B0, `(.L_x_2) ;  /* 0x0000014000007945 */ /* 0x000fe20003800200 */
[----:B-1----:R-:W-:Y:S01]  /*0350*/  F2F.F32.F64 R18, R4 ;  /* 0x0000000400127310 */ /* 0x002fe20000301000 */
[----:B0-----:R-:W-:-:S08]  /*0360*/  DFMA R8, R6, -R10, 1 ;  /* 0x3ff000000608742b */ /* 0x001fd0000000080a */
[----:B------:R-:W-:-:S08]  /*0370*/  DFMA R12, R8, R8, R8 ;  /* 0x00000008080c722b */ /* 0x000fd00000000008 */
[----:B------:R-:W-:-:S08]  /*0380*/  DFMA R12, R6, R12, R6 ;  /* 0x0000000c060c722b */ /* 0x000fd00000000006 */
[----:B------:R-:W-:-:S08]  /*0390*/  DFMA R10, R12, -R10, 1 ;  /* 0x3ff000000c0a742b */ /* 0x000fd0000000080a */
[----:B------:R-:W-:Y:S01]  /*03a0*/  DFMA R12, R12, R10, R12 ;  /* 0x0000000a0c0c722b */ /* 0x000fe2000000000c */
[----:B--2---:R-:W0:Y:S02]  /*03b0*/  F2F.F64.F32 R8, R0 ;  /* 0x0000000000087310 */ /* 0x004e240000201800 */
        /* <DEDUP_REMOVED lines=11> */
[----:B-----5:R-:W-:Y:S05]  /*0470*/  CALL.REL.NOINC `($__internal_0_$__cuda_sm20_div_rn_f64_full) ;  /* 0x0000002000887944 */ /* 0x020fea0003c00000 */
.L_x_3:
[----:B------:R-:W-:Y:S05]  /*0480*/  BSYNC.RECONVERGENT B0 ;  /* 0x0000000000007941 */ /* 0x000fea0003800200 */
.L_x_2:
[----:B------:R0:W5:Y:S01]  /*0490*/  LDG.E R15, desc[UR36][R14.64+0x4] ;  /* 0x000004240e0f7981 */ /* 0x000162000c1e1900 */
[C---:B------:R-:W-:Y:S01]  /*04a0*/  FMUL R5, R18.reuse, 0.63661974668502807617 ;  /* 0x3f22f98312057820 */ /* 0x040fe20000400000 */
[----:B------:R-:W-:Y:S01]  /*04b0*/  FSETP.GE.AND P0, PT, |R18|, 105615, PT ;  /* 0x47ce47801200780b */ /* 0x000fe20003f06200 */
[----:B------:R0:W1:Y:S01]  /*04c0*/  F2F.F32.F64 R10, R6 ;  /* 0x00000006000a7310 */ /* 0x0000620000301000 */
[----:B------:R-:W-:Y:S07]  /*04d0*/  BSSY.RECONVERGENT B0, `(.L_x_4) ;  /* 0x0000042000007945 */ /* 0x000fee0003800200 */
[----:B------:R-:W2:Y:S02]  /*04e0*/  F2I.NTZ R5, R5 ;  /* 0x0000000500057305 */ /* 0x000ea40000203100 */
[----:B--2---:R-:W-:Y:S01]  /*04f0*/  I2FP.F32.S32 R21, R5 ;  /* 0x0000000500157245 */ /* 0x004fe20000201400 */
[----:B------:R-:W-:-:S04]  /*0500*/  IMAD.MOV.U32 R22, RZ, RZ, R5 ;  /* 0x000000ffff167224 */ /* 0x000fc800078e0005 */
[----:B------:R-:W-:-:S04]  /*0510*/  FFMA R0, R21, -1.5707962512969970703, R18 ;  /* 0xbfc90fda15007823 */ /* 0x000fc80000000012 */
[----:B------:R-:W-:-:S04]  /*0520*/  FFMA R0, R21, -7.5497894158615963534e-08, R0 ;  /* 0xb3a2216815007823 */ /* 0x000fc80000000000 */
[----:B------:R-:W-:-:S04]  /*0530*/  FFMA R21, R21, -5.3903029534742383927e-15, R0 ;  /* 0xa7c234c515157823 */ /* 0x000fc80000000000 */
[----:B------:R-:W-:Y:S01]  /*0540*/  IMAD.MOV.U32 R0, RZ, RZ, R21 ;  /* 0x000000ffff007224 */ /* 0x000fe200078e0015 */
[----:B01----:R-:W-:Y:S06]  /*0550*/  @!P0 BRA `(.L_x_5) ;  /* 0x0000000000e48947 */ /* 0x003fec0003800000 */
[----:B------:R-:W-:-:S13]  /*0560*/  FSETP.NEU.AND P0, PT, |R18|, +INF , PT ;  /* 0x7f8000001200780b */ /* 0x000fda0003f0d200 */
[----:B------:R-:W-:Y:S01]  /*0570*/  @!P0 FMUL R0, RZ, R18 ;  /* 0x00000012ff008220 */ /* 0x000fe20000400000 */
[----:B------:R-:W-:Y:S01]  /*0580*/  @!P0 IMAD.MOV.U32 R5, RZ, RZ, RZ ;  /* 0x000000ffff058224 */ /* 0x000fe200078e00ff */
[----:B------:R-:W-:Y:S06]  /*0590*/  @!P0 BRA `(.L_x_5) ;  /* 0x0000000000d48947 */ /* 0x000fec0003800000 */
[----:B------:R-:W0:Y:S01]  /*05a0*/  LDCU.64 UR4, c[0x4][0x10] ;  /* 0x01000200ff0477ac */ /* 0x000e220008000a00 */
[----:B------:R-:W-:Y:S01]  /*05b0*/  IMAD.SHL.U32 R4, R18, 0x100, RZ ;  /* 0x0000010012047824 */ /* 0x000fe200078e00ff */
[----:B------:R-:W-:Y:S01]  /*05c0*/  BSSY.RECONVERGENT B1, `(.L_x_6) ;  /* 0x0000013000017945 */ /* 0x000fe20003800200 */
[----:B------:R-:W-:Y:S01]  /*05d0*/  IMAD.MOV.U32 R6, RZ, RZ, RZ ;  /* 0x000000ffff067224 */ /* 0x000fe200078e00ff */
[----:B------:R-:W-:Y:S01]  /*05e0*/  MOV R3, RZ ;  /* 0x000000ff00037202 */ /* 0x000fe20000000f00 */
[----:B------:R-:W-:Y:S01]  /*05f0*/  IMAD.MOV.U32 R11, RZ, RZ, RZ ;  /* 0x000000ffff0b7224 */ /* 0x000fe200078e00ff */
[----:B------:R-:W-:Y:S01]  /*0600*/  LOP3.LUT R13, R4, 0x80000000, RZ, 0xfc, !PT ;  /* 0x80000000040d7812 */ /* 0x000fe200078efcff */
[----:B------:R-:W-:Y:S02]  /*0610*/  IMAD.MOV.U32 R0, RZ, RZ, R1 ;  /* 0x000000ffff007224 */ /* 0x000fe400078e0001 */
[----:B0-----:R-:W-:Y:S02]  /*0620*/  IMAD.U32 R8, RZ, RZ, UR4 ;  /* 0x00000004ff087e24 */ /* 0x001fe4000f8e00ff */
[----:B------:R-:W-:-:S07]  /*0630*/  IMAD.U32 R9, RZ, RZ, UR5 ;  /* 0x00000005ff097e24 */ /* 0x000fce000f8e00ff */
.L_x_7:
[----:B------:R0:W2:Y:S01]  /*0640*/  LDG.E.CONSTANT R4, desc[UR36][R8.64] ;  /* 0x0000002408047981 */ /* 0x0000a2000c1e9900 */
[----:B------:R-:W-:-:S05]  /*0650*/  VIADD R3, R3, 0x1 ;  /* 0x0000000103037836 */ /* 0x000fca0000000000 */
[----:B------:R-:W-:Y:S02]  /*0660*/  ISETP.NE.AND P0, PT, R3, 0x6, PT ;  /* 0x000000060300780c */ /* 0x000fe40003f05270 */
[----:B0-----:R-:W-:-:S05]  /*0670*/  IADD3 R8, P2, PT, R8, 0x4, RZ ;  /* 0x0000000408087810 */ /* 0x001fca0007f5e0ff */
[----:B------:R-:W-:Y:S02]  /*0680*/  IMAD.X R9, RZ, RZ, R9, P2 ;  /* 0x000000ffff097224 */ /* 0x000fe400010e0609 */
[----:B--2---:R-:W-:-:S03]  /*0690*/  IMAD.WIDE.U32 R4, R4, R13, RZ ;  /* 0x0000000d04047225 */ /* 0x004fc600078e00ff */
[----:B------:R-:W-:-:S05]  /*06a0*/  IADD3 R7, P1, PT, R4, R6, RZ ;  /* 0x0000000604077210 */ /* 0x000fca0007f3e0ff */
[----:B------:R0:W-:Y:S01]  /*06b0*/  STL [R0], R7 ;  /* 0x0000000700007387 */ /* 0x0001e20000100800 */
[----:B------:R-:W-:Y:S02]  /*06c0*/  IMAD.X R6, R5, 0x1, R11, P1 ;  /* 0x0000000105067824 */ /* 0x000fe400008e060b */
[----:B0-----:R-:W-:Y:S01]  /*06d0*/  VIADD R0, R0, 0x4 ;  /* 0x0000000400007836 */ /* 0x001fe20000000000 */
[----:B------:R-:W-:Y:S06]  /*06e0*/  @P0 BRA `(.L_x_7) ;  /* 0xfffffffc00d40947 */ /* 0x000fec000383ffff */
[----:B------:R-:W-:Y:S05]  /*06f0*/  BSYNC.RECONVERGENT B1 ;  /* 0x0000000000017941 */ /* 0x000fea0003800200 */
.L_x_6:
[----:B------:R-:W-:Y:S01]  /*0700*/  SHF.R.U32.HI R5, RZ, 0x17, R18 ;  /* 0x00000017ff057819 */ /* 0x000fe20000011612 */
[----:B------:R0:W-:Y:S03]  /*0710*/  STL [R1+0x18], R6 ;  /* 0x0000180601007387 */ /* 0x0001e60000100800 */
[C---:B------:R-:W-:Y:S02]  /*0720*/  LOP3.LUT R0, R5.reuse, 0xe0, RZ, 0xc0, !PT ;  /* 0x000000e005007812 */ /* 0x040fe400078ec0ff */
[----:B------:R-:W-:-:S03]  /*0730*/  LOP3.LUT P0, RZ, R5, 0x1f, RZ, 0xc0, !PT ;  /* 0x0000001f05ff7812 */ /* 0x000fc6000780c0ff */
[----:B------:R-:W-:-:S05]  /*0740*/  VIADD R0, R0, 0xffffff80 ;  /* 0xffffff8000007836 */ /* 0x000fca0000000000 */
[----:B------:R-:W-:-:S05]  /*0750*/  SHF.R.U32.HI R0, RZ, 0x5, R0 ;  /* 0x00000005ff007819 */ /* 0x000fca0000011600 */
[----:B------:R-:W-:-:S05]  /*0760*/  IMAD R7, R0, -0x4, R1 ;  /* 0xfffffffc00077824 */ /* 0x000fca00078e0201 */
[----:B------:R-:W2:Y:S04]  /*0770*/  LDL R0, [R7+0x18] ;  /* 0x0000180007007983 */ /* 0x000ea80000100800 */
[----:B------:R-:W2:Y:S04]  /*0780*/  LDL R3, [R7+0x14] ;  /* 0x0000140007037983 */ /* 0x000ea80000100800 */
[----:B------:R-:W3:Y:S01]  /*0790*/  @P0 LDL R4, [R7+0x10] ;  /* 0x0000100007040983 */ /* 0x000ee20000100800 */
[----:B------:R-:W-:Y:S01]  /*07a0*/  LOP3.LUT R5, R5, 0x1f, RZ, 0xc0, !PT ;  /* 0x0000001f05057812 */ /* 0x000fe200078ec0ff */
[----:B------:R-:W-:Y:S01]  /*07b0*/  UMOV UR4, 0x54442d19 ;  /* 0x54442d1900047882 */ /* 0x000fe20000000000 */
[----:B------:R-:W-:-:S02]  /*07c0*/  UMOV UR5, 0x3bf921fb ;  /* 0x3bf921fb00057882 */ /* 0x000fc40000000000 */
[-C--:B--2---:R-:W-:Y:S02]  /*07d0*/  @P0 SHF.L.W.U32.HI R0, R3, R5.reuse, R0 ;  /* 0x0000000503000219 */ /* 0x084fe40000010e00 */
[----:B---3--:R-:W-:Y:S02]  /*07e0*/  @P0 SHF.L.W.U32.HI R3, R4, R5, R3 ;  /* 0x0000000504030219 */ /* 0x008fe40000010e03 */
[----:B------:R-:W-:Y:S02]  /*07f0*/  ISETP.GE.AND P0, PT, R18, RZ, PT ;  /* 0x000000ff1200720c */ /* 0x000fe40003f06270 */
[C-C-:B------:R-:W-:Y:S01]  /*0800*/  SHF.L.W.U32.HI R5, R3.reuse, 0x2, R0.reuse ;  /* 0x0000000203057819 */ /* 0x140fe20000010e00 */
[----:B------:R-:W-:Y:S01]  /*0810*/  IMAD.SHL.U32 R3, R3, 0x4, RZ ;  /* 0x0000000403037824 */ /* 0x000fe200078e00ff */
[----:B------:R-:W-:Y:S02]  /*0820*/  SHF.R.U32.HI R0, RZ, 0x1e, R0 ;  /* 0x0000001eff007819 */ /* 0x000fe40000011600 */
[----:B------:R-:W-:-:S04]  /*0830*/  SHF.R.S32.HI R4, RZ, 0x1f, R5 ;  /* 0x0000001fff047819 */ /* 0x000fc80000011405 */
[C---:B------:R-:W-:Y:S02]  /*0840*/  LOP3.LUT R8, R4.reuse, R3, RZ, 0x3c, !PT ;  /* 0x0000000304087212 */ /* 0x040fe400078e3cff */
[----:B------:R-:W-:Y:S02]  /*0850*/  LOP3.LUT R9, R4, R5, RZ, 0x3c, !PT ;  /* 0x0000000504097212 */ /* 0x000fe400078e3cff */
[C---:B------:R-:W-:Y:S02]  /*0860*/  LOP3.LUT R3, R5.reuse, R18, RZ, 0x3c, !PT ;  /* 0x0000001205037212 */ /* 0x040fe400078e3cff */
[----:B------:R-:W-:Y:S02]  /*0870*/  LEA.HI R5, R5, R0, RZ, 0x1 ;  /* 0x0000000005057211 */ /* 0x000fe400078f08ff */
[----:B------:R-:W0:Y:S01]  /*0880*/  I2F.F64.S64 R8, R8 ;  /* 0x0000000800087312 */ /* 0x000e220000301c00 */
[----:B------:R-:W-:Y:S02]  /*0890*/  ISETP.GE.AND P1, PT, R3, RZ, PT ;  /* 0x000000ff0300720c */ /* 0x000fe40003f26270 */
[----:B------:R-:W-:-:S04]  /*08a0*/  IMAD.MOV R0, RZ, RZ, -R5 ;  /* 0x000000ffff007224 */ /* 0x000fc800078e0a05 */
[----:B------:R-:W-:Y:S01]  /*08b0*/  @!P0 IMAD.MOV.U32 R5, RZ, RZ, R0 ;  /* 0x000000ffff058224 */ /* 0x000fe200078e0000 */
[----:B0-----:R-:W-:-:S10]  /*08c0*/  DMUL R6, R8, UR4 ;  /* 0x0000000408067c28 */ /* 0x001fd40008000000 */
[----:B------:R-:W0:Y:S02]  /*08d0*/  F2F.F32.F64 R6, R6 ;  /* 0x0000000600067310 */ /* 0x000e240000301000 */
[----:B0-----:R-:W-:-:S07]  /*08e0*/  FSEL R0, -R6, R6, !P1 ;  /* 0x0000000606007208 */ /* 0x001fce0004800100 */
.L_x_5:
[----:B------:R-:W-:Y:S05]  /*08f0*/  BSYNC.RECONVERGENT B0 ;  /* 0x0000000000007941 */ /* 0x000fea0003800200 */
.L_x_4:
[----:B------:R-:W-:Y:S01]  /*0900*/  FMUL R9, R10, 0.63661974668502807617 ;  /* 0x3f22f9830a097820 */ /* 0x000fe20000400000 */
[----:B------:R-:W-:Y:S02]  /*0910*/  IMAD.MOV.U32 R17, RZ, RZ, 0x37cbac00 ;  /* 0x37cbac00ff117424 */ /* 0x000fe400078e00ff */
[----:B------:R-:W-:Y:S01]  /*0920*/  FMUL R3, R0, R0 ;  /* 0x0000000000037220 */ /* 0x000fe20000400000 */
[----:B------:R-:W-:Y:S01]  /*0930*/  LOP3.LUT R4, R5, 0x1, RZ, 0xc0, !PT ;  /* 0x0000000105047812 */ /* 0x000fe200078ec0ff */
[----:B------:R-:W-:Y:S01]  /*0940*/  IMAD.MOV.U32 R11, RZ, RZ, 0x3effffff ;  /* 0x3effffffff0b7424 */ /* 0x000fe200078e00ff */
[----:B------:R-:W-:Y:S01]  /*0950*/  MOV R20, 0x3d2aaabb ;  /* 0x3d2aaabb00147802 */ /* 0x000fe20000000f00 */
[----:B------:R-:W0:Y:S01]  /*0960*/  F2I.NTZ R9, R9 ;  /* 0x0000000900097305 */ /* 0x000e220000203100 */
[----:B------:R-:W-:Y:S01]  /*0970*/  FFMA R6, R3, R17, -0.0013887860113754868507 ;  /* 0xbab607ed03067423 */ /* 0x000fe20000000011 */
[----:B------:R-:W-:Y:S01]  /*0980*/  ISETP.NE.U32.AND P0, PT, R4, 0x1, PT ;  /* 0x000000010400780c */ /* 0x000fe20003f05070 */
[----:B------:R-:W-:Y:S01]  /*0990*/  BSSY.RECONVERGENT B0, `(.L_x_8) ;  /* 0x0000048000007945 */ /* 0x000fe20003800200 */
[----:B------:R-:W-:-:S02]  /*09a0*/  FSETP.GE.AND P1, PT, |R10|, 105615, PT ;  /* 0x47ce47800a00780b */ /* 0x000fc40003f26200 */
[----:B------:R-:W-:Y:S02]  /*09b0*/  FSEL R6, R6, -0.00019574658654164522886, !P0 ;  /* 0xb94d415306067808 */ /* 0x000fe40004000000 */
[----:B------:R-:W-:Y:S02]  /*09c0*/  FSEL R4, R20, 0.0083327032625675201416, !P0 ;  /* 0x3c0885e414047808 */ /* 0x000fe40004000000 */
[----:B------:R-:W-:Y:S02]  /*09d0*/  FSEL R8, -R11, -0.16666662693023681641, !P0 ;  /* 0xbe2aaaa80b087808 */ /* 0x000fe40004000100 */
[----:B------:R-:W-:Y:S01]  /*09e0*/  FSEL R0, R0, 1, P0 ;  /* 0x3f80000000007808 */ /* 0x000fe20000000000 */
[----:B------:R-:W-:Y:S01]  /*09f0*/  FFMA R4, R3, R6, R4 ;  /* 0x0000000603047223 */ /* 0x000fe20000000004 */
[----:B------:R-:W-:Y:S01]  /*0a00*/  LOP3.LUT P0, RZ, R5, 0x2, RZ, 0xc0, !PT ;  /* 0x0000000205ff7812 */ /* 0x000fe2000780c0ff */
[----:B0-----:R-:W-:Y:S01]  /*0a10*/  IMAD.MOV.U32 R13, RZ, RZ, R9 ;  /* 0x000000ffff0d7224 */ /* 0x001fe200078e0009 */
[----:B------:R-:W-:Y:S01]  /*0a20*/  I2FP.F32.S32 R7, R9 ;  /* 0x0000000900077245 */ /* 0x000fe20000201400 */
[C---:B------:R-:W-:Y:S01]  /*0a30*/  FFMA R4, R3.reuse, R4, R8 ;  /* 0x0000000403047223 */ /* 0x040fe20000000008 */
[----:B------:R-:W-:-:S03]  /*0a40*/  FFMA R3, R3, R0, RZ ;  /* 0x0000000003037223 */ /* 0x000fc600000000ff */
[----:B------:R-:W-:Y:S01]  /*0a50*/  FFMA R6, R7, -1.5707962512969970703, R10 ;  /* 0xbfc90fda07067823 */ /* 0x000fe2000000000a */
[----:B------:R-:W-:-:S03]  /*0a60*/  FFMA R14, R3, R4, R0 ;  /* 0x00000004030e7223 */ /* 0x000fc60000000000 */
[C---:B------:R-:W-:Y:S02]  /*0a70*/  FFMA R6, R7.reuse, -7.5497894158615963534e-08, R6 ;  /* 0xb3a2216807067823 */ /* 0x040fe40000000006 */
[----:B------:R-:W-:Y:S02]  /*0a80*/  @P0 FADD R14, RZ, -R14 ;  /* 0x8000000eff0e0221 */ /* 0x000fe40000000000 */
[----:B------:R-:W-:-:S04]  /*0a90*/  FFMA R12, R7, -5.3903029534742383927e-15, R6 ;  /* 0xa7c234c5070c7823 */ /* 0x000fc80000000006 */
[----:B------:R-:W-:Y:S01]  /*0aa0*/  IMAD.MOV.U32 R0, RZ, RZ, R12 ;  /* 0x000000ffff007224 */ /* 0x000fe200078e000c */
[----:B------:R-:W-:Y:S06]  /*0ab0*/  @!P1 BRA `(.L_x_9) ;  /* 0x0000000000d49947 */ /* 0x000fec0003800000 */
[----:B------:R-:W-:-:S13]  /*0ac0*/  FSETP.NEU.AND P0, PT, |R10|, +INF , PT ;  /* 0x7f8000000a00780b */ /* 0x000fda0003f0d200 */
[----:B------:R-:W-:Y:S01]  /*0ad0*/  @!P0 FMUL R0, RZ, R10 ;  /* 0x0000000aff008220 */ /* 0x000fe20000400000 */
[----:B------:R-:W-:Y:S01]  /*0ae0*/  @!P0 IMAD.MOV.U32 R9, RZ, RZ, RZ ;  /* 0x000000ffff098224 */ /* 0x000fe200078e00ff */
[----:B------:R-:W-:Y:S06]  /*0af0*/  @!P0 BRA `(.L_x_9) ;  /* 0x0000000000c48947 */ /* 0x000fec0003800000 */
[----:B------:R-:W0:Y:S01]  /*0b00*/  LDC.64 R4, c[0x4][0x10] ;  /* 0x01000400ff047b82 */ /* 0x000e220000000a00 */
[----:B------:R-:W-:Y:S01]  /*0b10*/  IMAD.SHL.U32 R6, R10, 0x100, RZ ;  /* 0x000001000a067824 */ /* 0x000fe200078e00ff */
[----:B------:R-:W-:Y:S01]  /*0b20*/  BSSY.RECONVERGENT B1, `(.L_x_10) ;  /* 0x000000f000017945 */ /* 0x000fe20003800200 */
[----:B------:R-:W-:Y:S02]  /*0b30*/  IMAD.MOV.U32 R0, RZ, RZ, RZ ;  /* 0x000000ffff007224 */ /* 0x000fe400078e00ff */
[----:B------:R-:W-:Y:S01]  /*0b40*/  IMAD.MOV.U32 R25, RZ, RZ, RZ ;  /* 0x000000ffff197224 */ /* 0x000fe200078e00ff */
[----:B------:R-:W-:Y:S01]  /*0b50*/  LOP3.LUT R27, R6, 0x80000000, RZ, 0xfc, !PT ;  /* 0x80000000061b7812 */ /* 0x000fe200078efcff */
[----:B------:R-:W-:-:S07]  /*0b60*/  IMAD.MOV.U32 R3, RZ, RZ, RZ ;  /* 0x000000ffff037224 */ /* 0x000fce00078e00ff */
.L_x_11:
[----:B0-----:R-:W-:-:S06]  /*0b70*/  IMAD.WIDE.U32 R6, R3, 0x4, R4 ;  /* 0x0000000403067825 */ /* 0x001fcc00078e0004 */
[----:B------:R-:W2:Y:S01]  /*0b80*/  LDG.E.CONSTANT R6, desc[UR36][R6.64] ;  /* 0x0000002406067981 */ /* 0x000ea2000c1e9900 */
[C---:B-1----:R-:W-:Y:S02]  /*0b90*/  IMAD R23, R3.reuse, 0x4, R1 ;  /* 0x0000000403177824 */ /* 0x042fe400078e0201 */
[----:B------:R-:W-:-:S05]  /*0ba0*/  VIADD R3, R3, 0x1 ;  /* 0x0000000103037836 */ /* 0x000fca0000000000 */
[----:B------:R-:W-:Y:S01]  /*0bb0*/  ISETP.NE.AND P0, PT, R3, 0x6, PT ;  /* 0x000000060300780c */ /* 0x000fe20003f05270 */
[----:B--2---:R-:W-:-:S03]  /*0bc0*/  IMAD.WIDE.U32 R8, R6, R27, RZ ;  /* 0x0000001b06087225 */ /* 0x004fc600078e00ff */
[----:B------:R-:W-:-:S04]  /*0bd0*/  IADD3 R8, P1, PT, R8, R0, RZ ;  /* 0x0000000008087210 */ /* 0x000fc80007f3e0ff */
[----:B------:R-:W-:Y:S01]  /*0be0*/  IADD3.X R0, PT, PT, R9, R25, RZ, P1, !PT ;  /* 0x0000001909007210 */ /* 0x000fe20000ffe4ff */
[----:B------:R1:W-:Y:S04]  /*0bf0*/  STL [R23], R8 ;  /* 0x0000000817007387 */ /* 0x0003e80000100800 */
[----:B------:R-:W-:Y:S05]  /*0c00*/  @P0 BRA `(.L_x_11) ;  /* 0xfffffffc00d80947 */ /* 0x000fea000383ffff */
[----:B------:R-:W-:Y:S05]  /*0c10*/  BSYNC.RECONVERGENT B1 ;  /* 0x0000000000017941 */ /* 0x000fea0003800200 */
.L_x_10:
        /* <DEDUP_REMOVED lines=18> */
[----:B0-----:R-:W-:Y:S02]  /*0d40*/  SHF.R.U32.HI R0, RZ, 0x1e, R3 ;  /* 0x0000001eff007819 */ /* 0x001fe40000011603 */
[----:B------:R-:W-:-:S02]  /*0d50*/  SHF.R.S32.HI R5, RZ, 0x1f, R9 ;  /* 0x0000001fff057819 */ /* 0x000fc40000011409 */
[----:B------:R-:W-:Y:S02]  /*0d60*/  LOP3.LUT R3, R9, R10, RZ, 0x3c, !PT ;  /* 0x0000000a09037212 */ /* 0x000fe400078e3cff */
[C---:B------:R-:W-:Y:S02]  /*0d70*/  LOP3.LUT R4, R5.reuse, R4, RZ, 0x3c, !PT ;  /* 0x0000000405047212 */ /* 0x040fe400078e3cff */
[----:B------:R-:W-:Y:S02]  /*0d80*/  LOP3.LUT R5, R5, R9, RZ, 0x3c, !PT ;  /* 0x0000000905057212 */ /* 0x000fe400078e3cff */
[----:B------:R-:W-:Y:S02]  /*0d90*/  LEA.HI R9, R9, R0, RZ, 0x1 ;  /* 0x0000000009097211 */ /* 0x000fe400078f08ff */
[----:B------:R-:W-:Y:S02]  /*0da0*/  ISETP.GE.AND P1, PT, R3, RZ, PT ;  /* 0x000000ff0300720c */ /* 0x000fe40003f26270 */
[----:B------:R-:W0:Y:S01]  /*0db0*/  I2F.F64.S64 R4, R4 ;  /* 0x0000000400047312 */ /* 0x000e220000301c00 */
[----:B------:R-:W-:-:S04]  /*0dc0*/  IMAD.MOV R0, RZ, RZ, -R9 ;  /* 0x000000ffff007224 */ /* 0x000fc800078e0a09 */
[----:B------:R-:W-:Y:S01]  /*0dd0*/  @!P0 IMAD.MOV.U32 R9, RZ, RZ, R0 ;  /* 0x000000ffff098224 */ /* 0x000fe200078e0000 */
[----:B0-----:R-:W-:-:S10]  /*0de0*/  DMUL R6, R4, UR4 ;  /* 0x0000000404067c28 */ /* 0x001fd40008000000 */
[----:B------:R-:W0:Y:S02]  /*0df0*/  F2F.F32.F64 R6, R6 ;  /* 0x0000000600067310 */ /* 0x000e240000301000 */
[----:B0-----:R-:W-:-:S07]  /*0e00*/  FSEL R0, -R6, R6, !P1 ;  /* 0x0000000606007208 */ /* 0x001fce0004800100 */
.L_x_9:
[----:B------:R-:W-:Y:S05]  /*0e10*/  BSYNC.RECONVERGENT B0 ;  /* 0x0000000000007941 */ /* 0x000fea0003800200 */
.L_x_8:
[----:B------:R-:W-:Y:S01]  /*0e20*/  FMUL R3, R0, R0 ;  /* 0x0000000000037220 */ /* 0x000fe20000400000 */
[C---:B------:R-:W-:Y:S01]  /*0e30*/  LOP3.LUT R5, R9.reuse, 0x1, RZ, 0xc0, !PT ;  /* 0x0000000109057812 */ /* 0x040fe200078ec0ff */
[----:B------:R-:W-:Y:S01]  /*0e40*/  BSSY.RECONVERGENT B0, `(.L_x_12) ;  /* 0x0000045000007945 */ /* 0x000fe20003800200 */
[----:B------:R-:W-:Y:S01]  /*0e50*/  LOP3.LUT P1, RZ, R9, 0x2, RZ, 0xc0, !PT ;  /* 0x0000000209ff7812 */ /* 0x000fe2000782c0ff */
[----:B------:R-:W-:Y:S01]  /*0e60*/  FFMA R4, R3, R17, -0.0013887860113754868507 ;  /* 0xbab607ed03047423 */ /* 0x000fe20000000011 */
[----:B------:R-:W-:-:S04]  /*0e70*/  ISETP.NE.U32.AND P0, PT, R5, 0x1, PT ;  /* 0x000000010500780c */ /* 0x000fc80003f05070 */
[----:B------:R-:W-:Y:S02]  /*0e80*/  FSEL R4, R4, -0.00019574658654164522886, !P0 ;  /* 0xb94d415304047808 */ /* 0x000fe40004000000 */
[----:B------:R-:W-:Y:S02]  /*0e90*/  FSEL R6, R20, 0.0083327032625675201416, !P0 ;  /* 0x3c0885e414067808 */ /* 0x000fe40004000000 */
[----:B------:R-:W-:Y:S02]  /*0ea0*/  FSEL R0, R0, 1, P0 ;  /* 0x3f80000000007808 */ /* 0x000fe40000000000 */
[----:B------:R-:W-:Y:S01]  /*0eb0*/  FSEL R7, -R11, -0.16666662693023681641, !P0 ;  /* 0xbe2aaaa80b077808 */ /* 0x000fe20004000100 */
[C---:B------:R-:W-:Y:S01]  /*0ec0*/  FFMA R4, R3.reuse, R4, R6 ;  /* 0x0000000403047223 */ /* 0x040fe20000000006 */
[----:B------:R-:W-:Y:S01]  /*0ed0*/  FSETP.GE.AND P0, PT, |R18|, 105615, PT ;  /* 0x47ce47801200780b */ /* 0x000fe20003f06200 */
[C---:B------:R-:W-:Y:S02]  /*0ee0*/  FFMA R5, R3.reuse, R0, RZ ;  /* 0x0000000003057223 */ /* 0x040fe400000000ff */
[----:B------:R-:W-:-:S04]  /*0ef0*/  FFMA R4, R3, R4, R7 ;  /* 0x0000000403047223 */ /* 0x000fc80000000007 */
[----:B------:R-:W-:-:S04]  /*0f00*/  FFMA R5, R5, R4, R0 ;  /* 0x0000000405057223 */ /* 0x000fc80000000000 */
[----:B------:R-:W-:-:S04]  /*0f10*/  @P1 FADD R5, RZ, -R5 ;  /* 0x80000005ff051221 */ /* 0x000fc80000000000 */
[----:B------:R-:W-:Y:S01]  /*0f20*/  FMUL R14, R14, R5 ;  /* 0x000000050e0e7220 */ /* 0x000fe20000400000 */
        /* <DEDUP_REMOVED lines=9> */
[----:B-1----:R-:W-:Y:S01]  /*0fc0*/  IMAD.MOV.U32 R23, RZ, RZ, RZ ;  /* 0x000000ffff177224 */ /* 0x002fe200078e00ff */
[----:B------:R-:W-:Y:S01]  /*0fd0*/  LOP3.LUT R25, R6, 0x80000000, RZ, 0xfc, !PT ;  /* 0x8000000006197812 */ /* 0x000fe200078efcff */
[----:B------:R-:W-:-:S07]  /*0fe0*/  IMAD.MOV.U32 R3, RZ, RZ, RZ ;  /* 0x000000ffff037224 */ /* 0x000fce00078e00ff */
.L_x_15:
[----:B0-----:R-:W-:-:S06]  /*0ff0*/  IMAD.WIDE.U32 R6, R3, 0x4, R4 ;  /* 0x0000000403067825 */ /* 0x001fcc00078e0004 */
[----:B------:R-:W2:Y:S01]  /*1000*/  LDG.E.CONSTANT R6, desc[UR36][R6.64] ;  /* 0x0000002406067981 */ /* 0x000ea2000c1e9900 */
[C---:B-1----:R-:W-:Y:S01]  /*1010*/  IMAD R21, R3.reuse, 0x4, R1 ;  /* 0x0000000403157824 */ /* 0x042fe200078e0201 */
[----:B------:R-:W-:-:S04]  /*1020*/  IADD3 R3, PT, PT, R3, 0x1, RZ ;  /* 0x0000000103037810 */ /* 0x000fc80007ffe0ff */
[----:B------:R-:W-:Y:S01]  /*1030*/  ISETP.NE.AND P0, PT, R3, 0x6, PT ;  /* 0x000000060300780c */ /* 0x000fe20003f05270 */
[----:B--2---:R-:W-:-:S03]  /*1040*/  IMAD.WIDE.U32 R8, R6, R25, RZ ;  /* 0x0000001906087225 */ /* 0x004fc600078e00ff */
[----:B------:R-:W-:-:S05]  /*1050*/  IADD3 R8, P1, PT, R8, R0, RZ ;  /* 0x0000000008087210 */ /* 0x000fca0007f3e0ff */
[----:B------:R1:W-:Y:S01]  /*1060*/  STL [R21], R8 ;  /* 0x0000000815007387 */ /* 0x0003e20000100800 */
[----:B------:R-:W-:-:S03]  /*1070*/  IMAD.X R0, R9, 0x1, R23, P1 ;  /* 0x0000000109007824 */ /* 0x000fc600008e0617 */
[----:B------:R-:W-:Y:S05]  /*1080*/  @P0 BRA `(.L_x_15) ;  /* 0xfffffffc00d80947 */ /* 0x000fea000383ffff */
[----:B------:R-:W-:Y:S05]  /*1090*/  BSYNC.RECONVERGENT B1 ;  /* 0x0000000000017941 */ /* 0x000fea0003800200 */
.L_x_14:
        /* <DEDUP_REMOVED lines=12> */
[----:B------:R-:W-:Y:S01]  /*1160*/  UMOV UR5, 0x3bf921fb ;  /* 0x3bf921fb00057882 */ /* 0x000fe20000000000 */
[----:B------:R-:W-:-:S02]  /*1170*/  ISETP.GE.AND P1, PT, R18, RZ, PT ;  /* 0x000000ff1200720c */ /* 0x000fc40003f26270 */
[-C--:B--2---:R-:W-:Y:S02]  /*1180*/  @P0 SHF.L.W.U32.HI R3, R4, R6.reuse, R3 ;  /* 0x0000000604030219 */ /* 0x084fe40000010e03 */
[----:B---3--:R-:W-:Y:S02]  /*1190*/  @P0 SHF.L.W.U32.HI R4, R5, R6, R4 ;  /* 0x0000000605040219 */ /* 0x008fe40000010e04 */
[--C-:B------:R-:W-:Y:S02]  /*11a0*/  SHF.R.U32.HI R22, RZ, 0x1e, R3.reuse ;  /* 0x0000001eff167819 */ /* 0x100fe40000011603 */
[C---:B------:R-:W-:Y:S01]  /*11b0*/  SHF.L.W.U32.HI R9, R4.reuse, 0x2, R3 ;  /* 0x0000000204097819 */ /* 0x040fe20000010e03 */
[----:B------:R-:W-:-:S03]  /*11c0*/  IMAD.SHL.U32 R4, R4, 0x4, RZ ;  /* 0x0000000404047824 */ /* 0x000fc600078e00ff */
[----:B------:R-:W-:Y:S02]  /*11d0*/  SHF.R.S32.HI R5, RZ, 0x1f, R9 ;  /* 0x0000001fff057819 */ /* 0x000fe40000011409 */
[----:B------:R-:W-:Y:S02]  /*11e0*/  LEA.HI R22, R9, R22, RZ, 0x1 ;  /* 0x0000001609167211 */ /* 0x000fe400078f08ff */
[C---:B------:R-:W-:Y:S02]  /*11f0*/  LOP3.LUT R4, R5.reuse, R4, RZ, 0x3c, !PT ;  /* 0x0000000405047212 */ /* 0x040fe400078e3cff */
[----:B------:R-:W-:Y:S01]  /*1200*/  LOP3.LUT R5, R5, R9, RZ, 0x3c, !PT ;  /* 0x0000000905057212 */ /* 0x000fe200078e3cff */
[----:B0-----:R-:W-:Y:S01]  /*1210*/  IMAD.MOV R0, RZ, RZ, -R22 ;  /* 0x000000ffff007224 */ /* 0x001fe200078e0a16 */
[----:B------:R-:W-:-:S03]  /*1220*/  LOP3.LUT R18, R9, R18, RZ, 0x3c, !PT ;  /* 0x0000001209127212 */ /* 0x000fc600078e3cff */
[----:B------:R-:W-:Y:S01]  /*1230*/  @!P1 IMAD.MOV.U32 R22, RZ, RZ, R0 ;  /* 0x000000ffff169224 */ /* 0x000fe200078e0000 */
[----:B------:R-:W0:Y:S01]  /*1240*/  I2F.F64.S64 R4, R4 ;  /* 0x0000000400047312 */ /* 0x000e220000301c00 */
[----:B------:R-:W-:Y:S01]  /*1250*/  ISETP.GE.AND P0, PT, R18, RZ, PT ;  /* 0x000000ff1200720c */ /* 0x000fe20003f06270 */
[----:B0-----:R-:W-:-:S10]  /*1260*/  DMUL R6, R4, UR4 ;  /* 0x0000000404067c28 */ /* 0x001fd40008000000 */
[----:B------:R-:W1:Y:S02]  /*1270*/  F2F.F32.F64 R6, R6 ;  /* 0x0000000600067310 */ /* 0x000e640000301000 */
[----:B-1----:R-:W-:-:S07]  /*1280*/  FSEL R21, -R6, R6, !P0 ;  /* 0x0000000606157208 */ /* 0x002fce0004000100 */
.L_x_13:
[----:B------:R-:W-:Y:S05]  /*1290*/  BSYNC.RECONVERGENT B0 ;  /* 0x0000000000007941 */ /* 0x000fea0003800200 */
.L_x_12:
[----:B------:R-:W-:Y:S01]  /*12a0*/  FMUL R0, R21, R21 ;  /* 0x0000001515007220 */ /* 0x000fe20000400000 */
[C---:B------:R-:W-:Y:S01]  /*12b0*/  LOP3.LUT R4, R22.reuse, 0x1, RZ, 0xc0, !PT ;  /* 0x0000000116047812 */ /* 0x040fe200078ec0ff */
[----:B------:R-:W-:Y:S01]  /*12c0*/  VIADD R22, R22, 0x1 ;  /* 0x0000000116167836 */ /* 0x000fe20000000000 */
[----:B------:R-:W-:Y:S01]  /*12d0*/  BSSY.RECONVERGENT B0, `(.L_x_16) ;  /* 0x0000043000007945 */ /* 0x000fe20003800200 */
[----:B------:R-:W-:Y:S01]  /*12e0*/  FFMA R3, R0, R17, -0.0013887860113754868507 ;  /* 0xbab607ed00037423 */ /* 0x000fe20000000011 */
[----:B------:R-:W-:Y:S02]  /*12f0*/  ISETP.NE.U32.AND P0, PT, R4, 0x1, PT ;  /* 0x000000010400780c */ /* 0x000fe40003f05070 */
[----:B------:R-:W-:Y:S02]  /*1300*/  LOP3.LUT P1, RZ, R22, 0x2, RZ, 0xc0, !PT ;  /* 0x0000000216ff7812 */ /* 0x000fe4000782c0ff */
[----:B------:R-:W-:Y:S02]  /*1310*/  FSEL R3, R3, -0.00019574658654164522886, P0 ;  /* 0xb94d415303037808 */ /* 0x000fe40000000000 */
[----:B------:R-:W-:-:S02]  /*1320*/  FSEL R5, R20, 0.0083327032625675201416, P0 ;  /* 0x3c0885e414057808 */ /* 0x000fc40000000000 */
[----:B------:R-:W-:Y:S02]  /*1330*/  FSEL R21, R21, 1, !P0 ;  /* 0x3f80000015157808 */ /* 0x000fe40004000000 */
[----:B------:R-:W-:Y:S01]  /*1340*/  FSEL R6, -R11, -0.16666662693023681641, P0 ;  /* 0xbe2aaaa80b067808 */ /* 0x000fe20000000100 */
[----:B------:R-:W-:Y:S01]  /*1350*/  FFMA R3, R0, R3, R5 ;  /* 0x0000000300037223 */ /* 0x000fe20000000005 */
[----:B------:R-:W-:Y:S01]  /*1360*/  FSETP.GE.AND P0, PT, |R10|, 105615, PT ;  /* 0x47ce47800a00780b */ /* 0x000fe20003f06200 */
[C---:B------:R-:W-:Y:S02]  /*1370*/  FFMA R4, R0.reuse, R21, RZ ;  /* 0x0000001500047223 */ /* 0x040fe400000000ff */
[----:B------:R-:W-:-:S04]  /*1380*/  FFMA R3, R0, R3, R6 ;  /* 0x0000000300037223 */ /* 0x000fc80000000006 */
[----:B------:R-:W-:-:S04]  /*1390*/  FFMA R21, R4, R3, R21 ;  /* 0x0000000304157223 */ /* 0x000fc80000000015 */
[----:B------:R-:W-:Y:S02]  /*13a0*/  @P1 FADD R21, RZ, -R21 ;  /* 0x80000015ff151221 */ /* 0x000fe40000000000 */
[----:B------:R-:W-:Y:S05]  /*13b0*/  @!P0 BRA `(.L_x_17) ;  /* 0x0000000000d08947 */ /* 0x000fea0003800000 */
[----:B------:R-:W-:-:S13]  /*13c0*/  FSETP.NEU.AND P0, PT, |R10|, +INF , PT ;  /* 0x7f8000000a00780b */ /* 0x000fda0003f0d200 */
[----:B------:R-:W-:Y:S01]  /*13d0*/  @!P0 FMUL R12, RZ, R10 ;  /* 0x0000000aff0c8220 */ /* 0x000fe20000400000 */
[----:B------:R-:W-:Y:S01]  /*13e0*/  @!P0 IMAD.MOV.U32 R13, RZ, RZ, RZ ;  /* 0x000000ffff0d8224 */ /* 0x000fe200078e00ff */
[----:B------:R-:W-:Y:S06]  /*13f0*/  @!P0 BRA `(.L_x_17) ;  /* 0x0000000000c08947 */ /* 0x000fec0003800000 */
[----:B------:R-:W0:Y:S01]  /*1400*/  LDC.64 R4, c[0x4][0x10] ;  /* 0x01000400ff047b82 */ /* 0x000e220000000a00 */
[----:B------:R-:W-:Y:S01]  /*1410*/  IMAD.SHL.U32 R3, R10, 0x100, RZ ;  /* 0x000001000a037824 */ /* 0x000fe200078e00ff */
[----:B------:R-:W-:Y:S01]  /*1420*/  BSSY.RECONVERGENT B1, `(.L_x_18) ;  /* 0x000000e000017945 */ /* 0x000fe20003800200 */
[----:B------:R-:W-:Y:S01]  /*1430*/  CS2R R6, SRZ ;  /* 0x0000000000067805 */ /* 0x000fe2000001ff00 */
[----:B------:R-:W-:Y:S02]  /*1440*/  IMAD.MOV.U32 R0, RZ, RZ, RZ ;  /* 0x000000ffff007224 */ /* 0x000fe400078e00ff */
[----:B-1----:R-:W-:-:S07]  /*1450*/  LOP3.LUT R23, R3, 0x80000000, RZ, 0xfc, !PT ;  /* 0x8000000003177812 */ /* 0x002fce00078efcff */
.L_x_19:
[----:B0-----:R-:W-:-:S05]  /*1460*/  IMAD.WIDE.U32 R12, R0, 0x4, R4 ;  /* 0x00000004000c7825 */ /* 0x001fca00078e0004 */
[----:B-1----:R-:W2:Y:S01]  /*1470*/  LDG.E.CONSTANT R8, desc[UR36][R12.64] ;  /* 0x000000240c087981 */ /* 0x002ea2000c1e9900 */
[C---:B------:R-:W-:Y:S01]  /*1480*/  IMAD R3, R0.reuse, 0x4, R1 ;  /* 0x0000000400037824 */ /* 0x040fe200078e0201 */
        /* <DEDUP_REMOVED lines=8> */
.L_x_18:
        /* <DEDUP_REMOVED lines=8> */
[----:B-1----:R-:W2:Y:S04]  /*1590*/  LDL R3, [R7+0x14] ;  /* 0x0000140007037983 */ /* 0x002ea80000100800 */
[----:B------:R-:W3:Y:S01]  /*15a0*/  @P0 LDL R4, [R7+0x10] ;  /* 0x0000100007040983 */ /* 0x000ee20000100800 */
[----:B------:R-:W-:Y:S01]  /*15b0*/  LOP3.LUT R5, R5, 0x1f, RZ, 0xc0, !PT ;  /* 0x0000001f05057812 */ /* 0x000fe200078ec0ff */
[----:B------:R-:W-:Y:S01]  /*15c0*/  UMOV UR4, 0x54442d19 ;  /* 0x54442d1900047882 */ /* 0x000fe20000000000 */
[----:B------:R-:W-:Y:S01]  /*15d0*/  UMOV UR5, 0x3bf921fb ;  /* 0x3bf921fb00057882 */ /* 0x000fe20000000000 */
[----:B------:R-:W-:-:S02]  /*15e0*/  ISETP.GE.AND P1, PT, R10, RZ, PT ;  /* 0x000000ff0a00720c */ /* 0x000fc40003f26270 */
[-C--:B--2---:R-:W-:Y:S02]  /*15f0*/  @P0 SHF.L.W.U32.HI R0, R3, R5.reuse, R0 ;  /* 0x0000000503000219 */ /* 0x084fe40000010e00 */
[----:B---3--:R-:W-:-:S04]  /*1600*/  @P0 SHF.L.W.U32.HI R3, R4, R5, R3 ;  /* 0x0000000504030219 */ /* 0x008fc80000010e03 */
[C-C-:B------:R-:W-:Y:S01]  /*1610*/  SHF.L.W.U32.HI R13, R3.reuse, 0x2, R0.reuse ;  /* 0x00000002030d7819 */ /* 0x140fe20000010e00 */
[----:B------:R-:W-:Y:S01]  /*1620*/  IMAD.SHL.U32 R3, R3, 0x4, RZ ;  /* 0x0000000403037824 */ /* 0x000fe200078e00ff */
[----:B------:R-:W-:Y:S02]  /*1630*/  SHF.R.U32.HI R0, RZ, 0x1e, R0 ;  /* 0x0000001eff007819 */ /* 0x000fe40000011600 */
[----:B------:R-:W-:Y:S02]  /*1640*/  SHF.R.S32.HI R4, RZ, 0x1f, R13 ;  /* 0x0000001fff047819 */ /* 0x000fe4000001140d */
[----:B------:R-:W-:Y:S02]  /*1650*/  LOP3.LUT R10, R13, R10, RZ, 0x3c, !PT ;  /* 0x0000000a0d0a7212 */ /* 0x000fe400078e3cff */
[C---:B------:R-:W-:Y:S02]  /*1660*/  LOP3.LUT R8, R4.reuse, R3, RZ, 0x3c, !PT ;  /* 0x0000000304087212 */ /* 0x040fe400078e3cff */
[----:B------:R-:W-:-:S02]  /*1670*/  LOP3.LUT R9, R4, R13, RZ, 0x3c, !PT ;  /* 0x0000000d04097212 */ /* 0x000fc400078e3cff */
[----:B------:R-:W-:Y:S02]  /*1680*/  LEA.HI R13, R13, R0, RZ, 0x1 ;  /* 0x000000000d0d7211 */ /* 0x000fe400078f08ff */
[----:B------:R-:W-:Y:S02]  /*1690*/  ISETP.GE.AND P0, PT, R10, RZ, PT ;  /* 0x000000ff0a00720c */ /* 0x000fe40003f06270 */
[----:B------:R-:W1:Y:S01]  /*16a0*/  I2F.F64.S64 R8, R8 ;  /* 0x0000000800087312 */ /* 0x000e620000301c00 */
[----:B------:R-:W-:-:S04]  /*16b0*/  IMAD.MOV R0, RZ, RZ, -R13 ;  /* 0x000000ffff007224 */ /* 0x000fc800078e0a0d */
[----:B------:R-:W-:Y:S01]  /*16c0*/  @!P1 IMAD.MOV.U32 R13, RZ, RZ, R0 ;  /* 0x000000ffff0d9224 */ /* 0x000fe200078e0000 */
[----:B-1----:R-:W-:-:S10]  /*16d0*/  DMUL R4, R8, UR4 ;  /* 0x0000000408047c28 */ /* 0x002fd40008000000 */
[----:B------:R-:W1:Y:S02]  /*16e0*/  F2F.F32.F64 R4, R4 ;  /* 0x0000000400047310 */ /* 0x000e640000301000 */
[----:B01----:R-:W-:-:S07]  /*16f0*/  FSEL R12, -R4, R4, !P0 ;  /* 0x00000004040c7208 */ /* 0x003fce0004000100 */
.L_x_17:
[----:B------:R-:W-:Y:S05]  /*1700*/  BSYNC.RECONVERGENT B0 ;  /* 0x0000000000007941 */ /* 0x000fea0003800200 */
.L_x_16:
[----:B------:R-:W0:Y:S01]  /*1710*/  MUFU.RCP64H R7, 10800 ;  /* 0x40c5180000077908 */ /* 0x000e220000001800 */
[----:B------:R-:W-:Y:S01]  /*1720*/  IMAD.MOV.U32 R4, RZ, RZ, 0x0 ;  /* 0x00000000ff047424 */ /* 0x000fe200078e00ff */
[----:B------:R-:W-:Y:S01]  /*1730*/  UMOV UR4, 0x54442d18 ;  /* 0x54442d1800047882 */ /* 0x000fe20000000000 */
[----:B------:R-:W-:Y:S01]  /*1740*/  IMAD.MOV.U32 R5, RZ, RZ, 0x40c51800 ;  /* 0x40c51800ff057424 */ /* 0x000fe200078e00ff */
[----:B------:R-:W-:Y:S01]  /*1750*/  UMOV UR5, 0x400921fb ;  /* 0x400921fb00057882 */ /* 0x000fe20000000000 */
[----:B------:R-:W-:Y:S02]  /*1760*/  IMAD.MOV.U32 R6, RZ, RZ, 0x1 ;  /* 0x00000001ff067424 */ /* 0x000fe400078e00ff */
[----:B------:R-:W-:Y:S01]  /*1770*/  FMUL R0, R12, R12 ;  /* 0x0000000c0c007220 */ /* 0x000fe20000400000 */
[C---:B------:R-:W-:Y:S01]  /*1780*/  LOP3.LUT R3, R13.reuse, 0x1, RZ, 0xc0, !PT ;  /* 0x000000010d037812 */ /* 0x040fe200078ec0ff */
[----:B-1---5:R-:W1:Y:S01]  /*1790*/  F2F.F64.F32 R22, R15 ;  /* 0x0000000f00167310 */ /* 0x022e620000201800 */
[----:B------:R-:W-:-:S02]  /*17a0*/  VIADD R13, R13, 0x1 ;  /* 0x000000010d0d7836 */ /* 0x000fc40000000000 */
[----:B------:R-:W-:Y:S01]  /*17b0*/  FFMA R17, R0, R17, -0.0013887860113754868507 ;  /* 0xbab607ed00117423 */ /* 0x000fe20000000011 */
[----:B------:R-:W-:Y:S01]  /*17c0*/  ISETP.NE.U32.AND P0, PT, R3, 0x1, PT ;  /* 0x000000010300780c */ /* 0x000fe20003f05070 */
[----:B------:R-:W-:Y:S03]  /*17d0*/  BSSY.RECONVERGENT B0, `(.L_x_20) ;  /* 0x0000021000007945 */ /* 0x000fe60003800200 */
[----:B------:R-:W-:Y:S01]  /*17e0*/  FSEL R3, R20, 0.0083327032625675201416, P0 ;  /* 0x3c0885e414037808 */ /* 0x000fe20000000000 */
[----:B0-----:R-:W-:Y:S01]  /*17f0*/  DFMA R8, R6, -R4, 1 ;  /* 0x3ff000000608742b */ /* 0x001fe20000000804 */
[----:B------:R-:W-:Y:S02]  /*1800*/  FSEL R17, R17, -0.00019574658654164522886, P0 ;  /* 0xb94d415311117808 */ /* 0x000fe40000000000 */
[----:B------:R-:W-:Y:S02]  /*1810*/  FSEL R11, -R11, -0.16666662693023681641, P0 ;  /* 0xbe2aaaa80b0b7808 */ /* 0x000fe40000000100 */
[----:B------:R-:W-:Y:S01]  /*1820*/  FSEL R12, R12, 1, !P0 ;  /* 0x3f8000000c0c7808 */ /* 0x000fe20004000000 */
[----:B------:R-:W-:Y:S01]  /*1830*/  FFMA R3, R0, R17, R3 ;  /* 0x0000001100037223 */ /* 0x000fe20000000003 */
[----:B------:R-:W-:Y:S01]  /*1840*/  LOP3.LUT P0, RZ, R13, 0x2, RZ, 0xc0, !PT ;  /* 0x000000020dff7812 */ /* 0x000fe2000780c0ff */
[----:B------:R-:W-:-:S02]  /*1850*/  DFMA R8, R8, R8, R8 ;  /* 0x000000080808722b */ /* 0x000fc40000000008 */
[C---:B------:R-:W-:Y:S01]  /*1860*/  FFMA R11, R0.reuse, R3, R11 ;  /* 0x00000003000b7223 */ /* 0x040fe2000000000b */
[----:B------:R-:W-:-:S04]  /*1870*/  FFMA R3, R0, R12, RZ ;  /* 0x0000000c00037223 */ /* 0x000fc800000000ff */
[----:B------:R-:W-:Y:S01]  /*1880*/  FFMA R12, R3, R11, R12 ;  /* 0x0000000b030c7223 */ /* 0x000fe2000000000c */
[----:B------:R-:W-:Y:S02]  /*1890*/  DFMA R8, R6, R8, R6 ;  /* 0x000000080608722b */ /* 0x000fe40000000006 */
[----:B-1----:R-:W-:Y:S02]  /*18a0*/  DMUL R6, R22, UR4 ;  /* 0x0000000416067c28 */ /* 0x002fe40008000000 */
[----:B------:R-:W-:-:S04]  /*18b0*/  @P0 FADD R12, RZ, -R12 ;  /* 0x8000000cff0c0221 */ /* 0x000fc80000000000 */
[----:B------:R-:W-:Y:S01]  /*18c0*/  DFMA R4, R8, -R4, 1 ;  /* 0x3ff000000804742b */ /* 0x000fe20000000804 */
[----:B------:R-:W-:-:S03]  /*18d0*/  FMUL R15, R21, R12 ;  /* 0x0000000c150f7220 */ /* 0x000fc60000400000 */
[----:B------:R-:W-:-:S04]  /*18e0*/  FSETP.GEU.AND P2, PT, |R7|, 6.5827683646048100446e-37, PT ;  /* 0x036000000700780b */ /* 0x000fc80003f4e200 */
[----:B------:R-:W-:-:S08]  /*18f0*/  DFMA R8, R8, R4, R8 ;  /* 0x000000040808722b */ /* 0x000fd00000000008 */
[----:B------:R-:W-:-:S08]  /*1900*/  DMUL R4, R8, R6 ;  /* 0x0000000608047228 */ /* 0x000fd00000000000 */
[----:B------:R-:W-:-:S08]  /*1910*/  DFMA R22, R4, -10800, R6 ;  /* 0xc0c518000416782b */ /* 0x000fd00000000006 */
[----:B------:R-:W-:-:S10]  /*1920*/  DFMA R4, R8, R22, R4 ;  /* 0x000000160804722b */ /* 0x000fd40000000004 */
[----:B------:R-:W-:-:S05]  /*1930*/  FFMA R0, RZ, 6.1591796875, R5 ;  /* 0x40c51800ff007823 */ /* 0x000fca0000000005 */
[----:B------:R-:W-:-:S13]  /*1940*/  FSETP.GT.AND P1, PT, |R0|, 1.469367938527859385e-39, PT ;  /* 0x001000000000780b */ /* 0x000fda0003f24200 */
[----:B------:R-:W-:Y:S05]  /*1950*/  @P1 BRA P2, `(.L_x_21) ;  /* 0x0000000000201947 */ /* 0x000fea0001000000 */
[----:B------:R-:W-:Y:S01]  /*1960*/  IMAD.MOV.U32 R8, RZ, RZ, R6 ;  /* 0x000000ffff087224 */ /* 0x000fe200078e0006 */
[----:B------:R-:W-:Y:S01]  /*1970*/  MOV R9, R7 ;  /* 0x0000000700097202 */ /* 0x000fe20000000f00 */
[----:B------:R-:W-:Y:S01]  /*1980*/  IMAD.MOV.U32 R10, RZ, RZ, RZ ;  /* 0x000000ffff0a7224 */ /* 0x000fe200078e00ff */
[----:B------:R-:W-:Y:S01]  /*1990*/  MOV R0, 0x19c0 ;  /* 0x000019c000007802 */ /* 0x000fe20000000f00 */
[----:B------:R-:W-:-:S07]  /*19a0*/  IMAD.MOV.U32 R11, RZ, RZ, 0x40c51800 ;  /* 0x40c51800ff0b7424 */ /* 0x000fce00078e00ff */
[----:B------:R-:W-:Y:S05]  /*19b0*/  CALL.REL.NOINC `($__internal_0_$__cuda_sm20_div_rn_f64_full) ;  /* 0x0000000c00387944 */ /* 0x000fea0003c00000 */
[----:B------:R-:W-:Y:S02]  /*19c0*/  IMAD.MOV.U32 R4, RZ, RZ, R6 ;  /* 0x000000ffff047224 */ /* 0x000fe400078e0006 */
[----:B------:R-:W-:-:S07]  /*19d0*/  IMAD.MOV.U32 R5, RZ, RZ, R7 ;  /* 0x000000ffff057224 */ /* 0x000fce00078e0007 */
.L_x_21:
[----:B------:R-:W-:Y:S05]  /*19e0*/  BSYNC.RECONVERGENT B0 ;  /* 0x0000000000007941 */ /* 0x000fea0003800200 */
.L_x_20:
[----:B------:R-:W0:Y:S01]  /*19f0*/  MUFU.RCP64H R7, 10800 ;  /* 0x40c5180000077908 */ /* 0x000e220000001800 */
[----:B------:R-:W-:Y:S01]  /*1a00*/  IMAD.MOV.U32 R10, RZ, RZ, 0x0 ;  /* 0x00000000ff0a7424 */ /* 0x000fe200078e00ff */
[----:B------:R-:W-:Y:S01]  /*1a10*/  UMOV UR4, 0x54442d18 ;  /* 0x54442d1800047882 */ /* 0x000fe20000000000 */
[----:B------:R-:W-:Y:S01]  /*1a20*/  IMAD.MOV.U32 R11, RZ, RZ, 0x40c51800 ;  /* 0x40c51800ff0b7424 */ /* 0x000fe200078e00ff */
[----:B------:R-:W-:Y:S01]  /*1a30*/  UMOV UR5, 0x400921fb ;  /* 0x400921fb00057882 */ /* 0x000fe20000000000 */
[----:B------:R-:W-:Y:S01]  /*1a40*/  IMAD.MOV.U32 R6, RZ, RZ, 0x1 ;  /* 0x00000001ff067424 */ /* 0x000fe200078e00ff */
[----:B------:R-:W-:Y:S02]  /*1a50*/  BSSY.RECONVERGENT B0, `(.L_x_22) ;  /* 0x0000014000007945 */ /* 0x000fe40003800200 */
[----:B------:R-:W-:Y:S03]  /*1a60*/  F2F.F32.F64 R18, R4 ;  /* 0x0000000400127310 */ /* 0x000fe60000301000 */
[----:B0-----:R-:W-:-:S08]  /*1a70*/  DFMA R8, R6, -R10, 1 ;  /* 0x3ff000000608742b */ /* 0x001fd0000000080a */
[----:B------:R-:W-:Y:S02]  /*1a80*/  DFMA R12, R8, R8, R8 ;  /* 0x00000008080c722b */ /* 0x000fe40000000008 */
[----:B------:R-:W0:Y:S06]  /*1a90*/  F2F.F64.F32 R8, R19 ;  /* 0x0000001300087310 */ /* 0x000e2c0000201800 */
[----:B------:R-:W-:-:S08]  /*1aa0*/  DFMA R12, R6, R12, R6 ;  /* 0x0000000c060c722b */ /* 0x000fd00000000006 */
[----:B------:R-:W-:Y:S02]  /*1ab0*/  DFMA R10, R12, -R10, 1 ;  /* 0x3ff000000c0a742b */ /* 0x000fe4000000080a */
[----:B0-----:R-:W-:-:S06]  /*1ac0*/  DMUL R8, R8, UR4 ;  /* 0x0000000408087c28 */ /* 0x001fcc0008000000 */
[----:B------:R-:W-:-:S04]  /*1ad0*/  DFMA R12, R12, R10, R12 ;  /* 0x0000000a0c0c722b */ /* 0x000fc8000000000c */
[----:B------:R-:W-:-:S04]  /*1ae0*/  FSETP.GEU.AND P1, PT, |R9|, 6.5827683646048100446e-37, PT ;  /* 0x036000000900780b */ /* 0x000fc80003f2e200 */
[----:B------:R-:W-:-:S08]  /*1af0*/  DMUL R6, R12, R8 ;  /* 0x000000080c067228 */ /* 0x000fd00000000000 */
        /* <DEDUP_REMOVED lines=9> */
.L_x_23:
[----:B------:R-:W-:Y:S05]  /*1b90*/  BSYNC.RECONVERGENT B0 ;  /* 0x0000000000007941 */ /* 0x000fea0003800200 */
.L_x_22:
[----:B------:R-:W0:Y:S01]  /*1ba0*/  F2F.F32.F64 R11, R6 ;  /* 0x00000006000b7310 */ /* 0x000e220000301000 */
[----:B------:R-:W-:Y:S01]  /*1bb0*/  BSSY.RECONVERGENT B0, `(.L_x_24) ;  /* 0x000003f000007945 */ /* 0x000fe20003800200 */
[----:B0-----:R-:W-:-:S04]  /*1bc0*/  FADD R11, -R18, R11 ;  /* 0x0000000b120b7221 */ /* 0x001fc80000000100 */
[C---:B------:R-:W-:Y:S01]  /*1bd0*/  FMUL R0, R11.reuse, 0.63661974668502807617 ;  /* 0x3f22f9830b007820 */ /* 0x040fe20000400000 */
[----:B------:R-:W-:-:S05]  /*1be0*/  FSETP.GE.AND P0, PT, |R11|, 105615, PT ;  /* 0x47ce47800b00780b */ /* 0x000fca0003f06200 */
[----:B------:R-:W0:Y:S02]  /*1bf0*/  F2I.NTZ R0, R0 ;  /* 0x0000000000007305 */ /* 0x000e240000203100 */
[----:B0-----:R-:W-:-:S05]  /*1c00*/  I2FP.F32.S32 R4, R0 ;  /* 0x0000000000047245 */ /* 0x001fca0000201400 */
[----:B------:R-:W-:-:S04]  /*1c10*/  FFMA R3, R4, -1.5707962512969970703, R11 ;  /* 0xbfc90fda04037823 */ /* 0x000fc8000000000b */
[----:B------:R-:W-:-:S04]  /*1c20*/  FFMA R3, R4, -7.5497894158615963534e-08, R3 ;  /* 0xb3a2216804037823 */ /* 0x000fc80000000003 */
[----:B------:R-:W-:Y:S01]  /*1c30*/  FFMA R3, R4, -5.3903029534742383927e-15, R3 ;  /* 0xa7c234c504037823 */ /* 0x000fe20000000003 */
[----:B------:R-:W-:Y:S06]  /*1c40*/  @!P0 BRA `(.L_x_25) ;  /* 0x0000000000d48947 */ /* 0x000fec0003800000 */
[----:B------:R-:W-:-:S13]  /*1c50*/  FSETP.NEU.AND P0, PT, |R11|, +INF , PT ;  /* 0x7f8000000b00780b */ /* 0x000fda0003f0d200 */
[----:B------:R-:W-:Y:S01]  /*1c60*/  @!P0 FMUL R3, RZ, R11 ;  /* 0x0000000bff038220 */ /* 0x000fe20000400000 */
[----:B------:R-:W-:Y:S01]  /*1c70*/  @!P0 IMAD.MOV.U32 R0, RZ, RZ, RZ ;  /* 0x000000ffff008224 */ /* 0x000fe200078e00ff */
[----:B------:R-:W-:Y:S06]  /*1c80*/  @!P0 BRA `(.L_x_25) ;  /* 0x0000000000c48947 */ /* 0x000fec0003800000 */
[----:B------:R-:W0:Y:S01]  /*1c90*/  LDC.64 R4, c[0x4][0x10] ;  /* 0x01000400ff047b82 */ /* 0x000e220000000a00 */
[----:B------:R-:W-:Y:S01]  /*1ca0*/  SHF.L.U32 R0, R11, 0x8, RZ ;  /* 0x000000080b007819 */ /* 0x000fe200000006ff */
[----:B------:R-:W-:Y:S01]  /*1cb0*/  BSSY.RECONVERGENT B1, `(.L_x_26) ;  /* 0x000000f000017945 */ /* 0x000fe20003800200 */
[----:B------:R-:W-:Y:S02]  /*1cc0*/  IMAD.MOV.U32 R6, RZ, RZ, RZ ;  /* 0x000000ffff067224 */ /* 0x000fe400078e00ff */
[----:B------:R-:W-:Y:S01]  /*1cd0*/  IMAD.MOV.U32 R17, RZ, RZ, RZ ;  /* 0x000000ffff117224 */ /* 0x000fe200078e00ff */
[----:B------:R-:W-:Y:S01]  /*1ce0*/  LOP3.LUT R19, R0, 0x80000000, RZ, 0xfc, !PT ;  /* 0x8000000000137812 */ /* 0x000fe200078efcff */
[----:B------:R-:W-:-:S07]  /*1cf0*/  IMAD.MOV.U32 R3, RZ, RZ, RZ ;  /* 0x000000ffff037224 */ /* 0x000fce00078e00ff */
.L_x_27:
[----:B0-----:R-:W-:-:S06]  /*1d00*/  IMAD.WIDE.U32 R8, R3, 0x4, R4 ;  /* 0x0000000403087825 */ /* 0x001fcc00078e0004 */
[----:B------:R-:W2:Y:S01]  /*1d10*/  LDG.E.CONSTANT R8, desc[UR36][R8.64] ;  /* 0x0000002408087981 */ /* 0x000ea2000c1e9900 */
[C---:B-1----:R-:W-:Y:S02]  /*1d20*/  IMAD R0, R3.reuse, 0x4, R1 ;  /* 0x0000000403007824 */ /* 0x042fe400078e0201 */
[----:B------:R-:W-:-:S05]  /*1d30*/  VIADD R3, R3, 0x1 ;  /* 0x0000000103037836 */ /* 0x000fca0000000000 */
[----:B------:R-:W-:Y:S01]  /*1d40*/  ISETP.NE.AND P0, PT, R3, 0x6, PT ;  /* 0x000000060300780c */ /* 0x000fe20003f05270 */
[----:B--2---:R-:W-:-:S03]  /*1d50*/  IMAD.WIDE.U32 R12, R8, R19, RZ ;  /* 0x00000013080c7225 */ /* 0x004fc600078e00ff */
[----:B------:R-:W-:-:S05]  /*1d60*/  IADD3 R7, P1, PT, R12, R6, RZ ;  /* 0x000000060c077210 */ /* 0x000fca0007f3e0ff */
[----:B------:R1:W-:Y:S01]  /*1d70*/  STL [R0], R7 ;  /* 0x0000000700007387 */ /* 0x0003e20000100800 */
[----:B------:R-:W-:-:S03]  /*1d80*/  IMAD.X R6, R13, 0x1, R17, P1 ;  /* 0x000000010d067824 */ /* 0x000fc600008e0611 */
[----:B------:R-:W-:Y:S05]  /*1d90*/  @P0 BRA `(.L_x_27) ;  /* 0xfffffffc00d80947 */ /* 0x000fea000383ffff */
[----:B------:R-:W-:Y:S05]  /*1da0*/  BSYNC.RECONVERGENT B1 ;  /* 0x0000000000017941 */ /* 0x000fea0003800200 */
.L_x_26:
[----:B------:R-:W-:Y:S01]  /*1db0*/  SHF.R.U32.HI R5, RZ, 0x17, R11 ;  /* 0x00000017ff057819 */ /* 0x000fe2000001160b */
[----:B------:R0:W-:Y:S03]  /*1dc0*/  STL [R1+0x18], R6 ;  /* 0x0000180601007387 */ /* 0x0001e60000100800 */
[C---:B-1----:R-:W-:Y:S02]  /*1dd0*/  LOP3.LUT R0, R5.reuse, 0xe0, RZ, 0xc0, !PT ;  /* 0x000000e005007812 */ /* 0x042fe400078ec0ff */
        /* <DEDUP_REMOVED lines=13> */
[C---:B------:R-:W-:Y:S01]  /*1eb0*/  SHF.L.W.U32.HI R4, R3.reuse, 0x2, R0 ;  /* 0x0000000203047819 */ /* 0x040fe20000010e00 */
[----:B------:R-:W-:-:S03]  /*1ec0*/  IMAD.SHL.U32 R3, R3, 0x4, RZ ;  /* 0x0000000403037824 */ /* 0x000fc600078e00ff */
[----:B------:R-:W-:Y:S02]  /*1ed0*/  SHF.R.S32.HI R5, RZ, 0x1f, R4 ;  /* 0x0000001fff057819 */ /* 0x000fe40000011404 */
[----:B------:R-:W-:Y:S02]  /*1ee0*/  LOP3.LUT R11, R4, R11, RZ, 0x3c, !PT ;  /* 0x0000000b040b7212 */ /* 0x000fe400078e3cff */
[C---:B------:R-:W-:Y:S02]  /*1ef0*/  LOP3.LUT R8, R5.reuse, R3, RZ, 0x3c, !PT ;  /* 0x0000000305087212 */ /* 0x040fe400078e3cff */
[----:B------:R-:W-:Y:S02]  /*1f00*/  LOP3.LUT R9, R5, R4, RZ, 0x3c, !PT ;  /* 0x0000000405097212 */ /* 0x000fe400078e3cff */
[----:B------:R-:W-:Y:S02]  /*1f10*/  SHF.R.U32.HI R3, RZ, 0x1e, R0 ;  /* 0x0000001eff037819 */ /* 0x000fe40000011600 */
[----:B------:R-:W-:-:S02]  /*1f20*/  ISETP.GE.AND P1, PT, R11, RZ, PT ;  /* 0x000000ff0b00720c */ /* 0x000fc40003f26270 */
[----:B------:R-:W0:Y:S01]  /*1f30*/  I2F.F64.S64 R8, R8 ;  /* 0x0000000800087312 */ /* 0x000e220000301c00 */
[----:B------:R-:W-:-:S05]  /*1f40*/  LEA.HI R0, R4, R3, RZ, 0x1 ;  /* 0x0000000304007211 */ /* 0x000fca00078f08ff */
[----:B------:R-:W-:-:S05]  /*1f50*/  IMAD.MOV R3, RZ, RZ, -R0 ;  /* 0x000000ffff037224 */ /* 0x000fca00078e0a00 */
[----:B------:R-:W-:Y:S01]  /*1f60*/  @!P0 MOV R0, R3 ;  /* 0x0000000300008202 */ /* 0x000fe20000000f00 */
[----:B0-----:R-:W-:-:S10]  /*1f70*/  DMUL R6, R8, UR4 ;  /* 0x0000000408067c28 */ /* 0x001fd40008000000 */
[----:B------:R-:W0:Y:S02]  /*1f80*/  F2F.F32.F64 R6, R6 ;  /* 0x0000000600067310 */ /* 0x000e240000301000 */
[----:B0-----:R-:W-:-:S07]  /*1f90*/  FSEL R3, -R6, R6, !P1 ;  /* 0x0000000606037208 */ /* 0x001fce0004800100 */
.L_x_25:
[----:B------:R-:W-:Y:S05]  /*1fa0*/  BSYNC.RECONVERGENT B0 ;  /* 0x0000000000007941 */ /* 0x000fea0003800200 */
.L_x_24:
[C---:B------:R-:W-:Y:S01]  /*1fb0*/  LOP3.LUT R6, R0.reuse, 0x1, RZ, 0xc0, !PT ;  /* 0x0000000100067812 */ /* 0x040fe200078ec0ff */
[----:B------:R-:W-:Y:S02]  /*1fc0*/  IMAD.MOV.U32 R4, RZ, RZ, 0x37cbac00 ;  /* 0x37cbac00ff047424 */ /* 0x000fe400078e00ff */
[----:B------:R-:W-:Y:S01]  /*1fd0*/  FMUL R5, R3, R3 ;  /* 0x0000000303057220 */ /* 0x000fe20000400000 */
[----:B------:R-:W-:Y:S01]  /*1fe0*/  VIADD R0, R0, 0x1 ;  /* 0x0000000100007836 */ /* 0x000fe20000000000 */
[----:B------:R-:W-:Y:S01]  /*1ff0*/  ISETP.NE.U32.AND P0, PT, R6, 0x1, PT ;  /* 0x000000010600780c */ /* 0x000fe20003f05070 */
[----:B------:R-:W-:Y:S02]  /*2000*/  IMAD.MOV.U32 R6, RZ, RZ, 0x3c0885e4 ;  /* 0x3c0885e4ff067424 */ /* 0x000fe400078e00ff */
[----:B------:R-:W-:Y:S01]  /*2010*/  FFMA R4, R5, R4, -0.0013887860113754868507 ;  /* 0xbab607ed05047423 */ /* 0x000fe20000000004 */
[----:B------:R-:W-:Y:S01]  /*2020*/  IMAD.MOV.U32 R7, RZ, RZ, 0x3e2aaaa8 ;  /* 0x3e2aaaa8ff077424 */ /* 0x000fe200078e00ff */
[----:B------:R-:W-:Y:S01]  /*2030*/  LOP3.LUT P1, RZ, R0, 0x2, RZ, 0xc0, !PT ;  /* 0x0000000200ff7812 */ /* 0x000fe2000782c0ff */
[----:B------:R-:W-:Y:S01]  /*2040*/  BSSY.RECONVERGENT B0, `(.L_x_28) ;  /* 0x0000041000007945 */ /* 0x000fe20003800200 */
[----:B------:R-:W-:-:S02]  /*2050*/  FSEL R6, R6, 0.041666727513074874878, !P0 ;  /* 0x3d2aaabb06067808 */ /* 0x000fc40004000000 */
[----:B------:R-:W-:Y:S02]  /*2060*/  FSEL R4, R4, -0.00019574658654164522886, P0 ;  /* 0xb94d415304047808 */ /* 0x000fe40000000000 */
[----:B------:R-:W-:Y:S02]  /*2070*/  FSEL R0, R3, 1, !P0 ;  /* 0x3f80000003007808 */ /* 0x000fe40004000000 */
[----:B------:R-:W-:Y:S01]  /*2080*/  FSEL R7, -R7, -0.4999999701976776123, !P0 ;  /* 0xbeffffff07077808 */ /* 0x000fe20004000100 */
[C---:B------:R-:W-:Y:S01]  /*2090*/  FFMA R4, R5.reuse, R4, R6 ;  /* 0x0000000405047223 */ /* 0x040fe20000000006 */
[----:B------:R-:W-:Y:S02]  /*20a0*/  IMAD.MOV.U32 R6, RZ, RZ, 0x1 ;  /* 0x00000001ff067424 */ /* 0x000fe400078e00ff */
[C---:B------:R-:W-:Y:S01]  /*20b0*/  FFMA R3, R5.reuse, R0, RZ ;  /* 0x0000000005037223 */ /* 0x040fe200000000ff */
[----:B------:R-:W-:Y:S01]  /*20c0*/  MOV R10, 0x3fd774eb ;  /* 0x3fd774eb000a7802 */ /* 0x000fe20000000f00 */
[----:B------:R-:W-:Y:S01]  /*20d0*/  FFMA R4, R5, R4, R7 ;  /* 0x0000000405047223 */ /* 0x000fe20000000007 */
[----:B------:R-:W-:Y:S01]  /*20e0*/  IMAD.MOV.U32 R5, RZ, RZ, 0x3d10ecef ;  /* 0x3d10ecefff057424 */ /* 0x000fe200078e00ff */
[----:B------:R-:W-:Y:S02]  /*20f0*/  MUFU.RCP64H R7, 3.1415920257568359375 ;  /* 0x400921fb00077908 */ /* 0x000fe40000001800 */
[----:B------:R-:W-:Y:S01]  /*2100*/  FFMA R0, R3, R4, R0 ;  /* 0x0000000403007223 */ /* 0x000fe20000000000 */
[----:B------:R-:W-:-:S03]  /*2110*/  IMAD.MOV.U32 R3, RZ, RZ, 0x3f000000 ;  /* 0x3f000000ff037424 */ /* 0x000fc600078e00ff */
[----:B------:R-:W-:-:S04]  /*2120*/  @P1 FADD R0, RZ, -R0 ;  /* 0x80000000ff001221 */ /* 0x000fc80000000000 */
[----:B------:R-:W-:-:S05]  /*2130*/  FFMA R14, R15, R0, R14 ;  /* 0x000000000f0e7223 */ /* 0x000fca000000000e */
[----:B------:R-:W-:-:S04]  /*2140*/  FMNMX R14, R14, 1, PT ;  /* 0x3f8000000e0e7809 */ /* 0x000fc80003800000 */
[----:B------:R-:W-:-:S04]  /*2150*/  FMNMX R14, R14, -1, !PT ;  /* 0xbf8000000e0e7809 */ /* 0x000fc80007800000 */
[C---:B------:R-:W-:Y:S01]  /*2160*/  FSETP.NEU.AND P1, PT, |R14|.reuse, 1, PT ;  /* 0x3f8000000e00780b */ /* 0x040fe20003f2d200 */
[C---:B------:R-:W-:Y:S01]  /*2170*/  FFMA R0, |R14|.reuse, -R3, 0.5 ;  /* 0x3f0000000e007423 */ /* 0x040fe20000000a03 */
[----:B------:R-:W-:-:S03]  /*2180*/  FSETP.GT.AND P0, PT, |R14|, 0.56000000238418579102, PT ;  /* 0x3f0f5c290e00780b */ /* 0x000fc60003f04200 */
[----:B------:R-:W0:Y:S02]  /*2190*/  MUFU.RSQ R3, R0 ;  /* 0x0000000000037308 */ /* 0x000e240000001400 */
[----:B0-----:R-:W-:Y:S01]  /*21a0*/  FMUL R4, R0, R3 ;  /* 0x0000000300047220 */ /* 0x001fe20000400000 */
[----:B------:R-:W-:-:S04]  /*21b0*/  FMUL R3, R3, -0.5 ;  /* 0xbf00000003037820 */ /* 0x000fc80000400000 */
[----:B------:R-:W-:-:S04]  /*21c0*/  FFMA R3, R4, R3, 0.5 ;  /* 0x3f00000004037423 */ /* 0x000fc80000000003 */
[----:B------:R-:W-:Y:S01]  /*21d0*/  FFMA R3, R4, R3, R4 ;  /* 0x0000000304037223 */ /* 0x000fe20000000004 */
[----:B------:R-:W-:-:S04]  /*21e0*/  IMAD.MOV.U32 R4, RZ, RZ, 0x54442d18 ;  /* 0x54442d18ff047424 */ /* 0x000fc800078e00ff */
[----:B------:R-:W-:Y:S02]  /*21f0*/  FSEL R3, R3, RZ, P1 ;  /* 0x000000ff03037208 */ /* 0x000fe40000800000 */
[----:B------:R-:W-:Y:S02]  /*2200*/  FSETP.GT.AND P1, PT, R14, 0.56000000238418579102, PT ;  /* 0x3f0f5c290e00780b */ /* 0x000fe40003f24000 */
[----:B------:R-:W-:-:S04]  /*2210*/  FSEL R3, R3, |R14|, P0 ;  /* 0x4000000e03037208 */ /* 0x000fc80000000000 */
[----:B------:R-:W-:-:S05]  /*2220*/  LOP3.LUT R3, R3, 0x80000000, R14, 0xb8, !PT ;  /* 0x8000000003037812 */ /* 0x000fca00078eb80e */
[----:B------:R-:W-:-:S04]  /*2230*/  FMUL R0, R3, R3 ;  /* 0x0000000303007220 */ /* 0x000fc80000400000 */
[----:B------:R-:W-:-:S04]  /*2240*/  FFMA R5, R0, R5, 0.016980519518256187439 ;  /* 0x3c8b1abb00057423 */ /* 0x000fc80000000005 */
[----:B------:R-:W-:-:S04]  /*2250*/  FFMA R5, R0, R5, 0.030762933194637298584 ;  /* 0x3cfc028c00057423 */ /* 0x000fc80000000005 */
[----:B------:R-:W-:-:S04]  /*2260*/  FFMA R5, R0, R5, 0.044709417968988418579 ;  /* 0x3d37213900057423 */ /* 0x000fc80000000005 */
[----:B------:R-:W-:Y:S01]  /*2270*/  FFMA R9, R0, R5, 0.074989043176174163818 ;  /* 0x3d9993db00097423 */ /* 0x000fe20000000005 */
[----:B------:R-:W-:-:S03]  /*2280*/  IMAD.MOV.U32 R5, RZ, RZ, 0x400921fb ;  /* 0x400921fbff057424 */ /* 0x000fc600078e00ff */
[----:B------:R-:W-:-:S03]  /*2290*/  FFMA R11, R0, R9, 0.16666707396507263184 ;  /* 0x3e2aaac6000b7423 */ /* 0x000fc60000000009 */
[----:B------:R-:W-:Y:S01]  /*22a0*/  DFMA R8, R6, -R4, 1 ;  /* 0x3ff000000608742b */ /* 0x000fe20000000804 */
[----:B------:R-:W-:-:S04]  /*22b0*/  FMUL R0, R0, R11 ;  /* 0x0000000b00007220 */ /* 0x000fc80000400000 */
[----:B------:R-:W-:-:S03]  /*22c0*/  FFMA R0, R3, R0, R3 ;  /* 0x0000000003007223 */ /* 0x000fc60000000003 */
[----:B------:R-:W-:Y:S02]  /*22d0*/  DFMA R8, R8, R8, R8 ;  /* 0x000000080808722b */ /* 0x000fe40000000008 */
[----:B------:R-:W-:-:S05]  /*22e0*/  FSEL R3, R0, -R0, P0 ;  /* 0x8000000000037208 */ /* 0x000fca0000000000 */
[----:B------:R-:W-:Y:S01]  /*22f0*/  @!P1 FFMA R0, R10, 0.93318945169448852539, R3 ;  /* 0x3f6ee5810a009823 */ /* 0x000fe20000000003 */
[----:B------:R-:W-:-:S03]  /*2300*/  DFMA R8, R6, R8, R6 ;  /* 0x000000080608722b */ /* 0x000fc60000000006 */
[----:B------:R-:W-:-:S04]  /*2310*/  @P0 FADD R0, R0, R0 ;  /* 0x0000000000000221 */ /* 0x000fc80000000000 */
[----:B------:R-:W-:Y:S01]  /*2320*/  FMUL R10, R0, 180 ;  /* 0x43340000000a7820 */ /* 0x000fe20000400000 */
[----:B------:R-:W-:-:S05]  /*2330*/  DFMA R6, R8, -R4, 1 ;  /* 0x3ff000000806742b */ /* 0x000fca0000000804 */
[----:B------:R-:W0:Y:S03]  /*2340*/  F2F.F64.F32 R10, R10 ;  /* 0x0000000a000a7310 */ /* 0x000e260000201800 */
[----:B------:R-:W-:-:S08]  /*2350*/  DFMA R6, R8, R6, R8 ;  /* 0x000000060806722b */ /* 0x000fd00000000008 */
[----:B0-----:R-:W-:Y:S01]  /*2360*/  DMUL R8, R10, R6 ;  /* 0x000000060a087228 */ /* 0x001fe20000000000 */
[----:B------:R-:W-:-:S07]  /*2370*/  FSETP.GEU.AND P1, PT, |R11|, 6.5827683646048100446e-37, PT ;  /* 0x036000000b00780b */ /* 0x000fce0003f2e200 */
[----:B------:R-:W-:-:S08]  /*2380*/  DFMA R4, R8, -R4, R10 ;  /* 0x800000040804722b */ /* 0x000fd0000000000a */
[----:B------:R-:W-:-:S10]  /*2390*/  DFMA R4, R6, R4, R8 ;  /* 0x000000040604722b */ /* 0x000fd40000000008 */
[----:B------:R-:W-:-:S05]  /*23a0*/  FFMA R0, RZ, 2.1426990032196044922, R5 ;  /* 0x400921fbff007823 */ /* 0x000fca0000000005 */
[----:B------:R-:W-:-:S13]  /*23b0*/  FSETP.GT.AND P0, PT, |R0|, 1.469367938527859385e-39, PT ;  /* 0x001000000000780b */ /* 0x000fda0003f04200 */
[----:B------:R-:W-:Y:S05]  /*23c0*/  @P0 BRA P1, `(.L_x_29) ;  /* 0x0000000000200947 */ /* 0x000fea0000800000 */
[----:B------:R-:W-:Y:S01]  /*23d0*/  IMAD.MOV.U32 R8, RZ, RZ, R10 ;  /* 0x000000ffff087224 */ /* 0x000fe200078e000a */
[----:B------:R-:W-:Y:S01]  /*23e0*/  MOV R0, 0x2430 ;  /* 0x0000243000007802 */ /* 0x000fe20000000f00 */
[----:B------:R-:W-:Y:S02]  /*23f0*/  IMAD.MOV.U32 R9, RZ, RZ, R11 ;  /* 0x000000ffff097224 */ /* 0x000fe400078e000b */
[----:B------:R-:W-:Y:S02]  /*2400*/  IMAD.MOV.U32 R10, RZ, RZ, 0x54442d18 ;  /* 0x54442d18ff0a7424 */ /* 0x000fe400078e00ff */
[----:B------:R-:W-:-:S07]  /*2410*/  IMAD.MOV.U32 R11, RZ, RZ, 0x400921fb ;  /* 0x400921fbff0b7424 */ /* 0x000fce00078e00ff */
[----:B------:R-:W-:Y:S05]  /*2420*/  CALL.REL.NOINC `($__internal_0_$__cuda_sm20_div_rn_f64_full) ;  /* 0x00000000009c7944 */ /* 0x000fea0003c00000 */
[----:B------:R-:W-:Y:S02]  /*2430*/  IMAD.MOV.U32 R4, RZ, RZ, R6 ;  /* 0x000000ffff047224 */ /* 0x000fe400078e0006 */
[----:B------:R-:W-:-:S07]  /*2440*/  IMAD.MOV.U32 R5, RZ, RZ, R7 ;  /* 0x000000ffff057224 */ /* 0x000fce00078e0007 */
.L_x_29:
[----:B------:R-:W-:Y:S05]  /*2450*/  BSYNC.RECONVERGENT B0 ;  /* 0x0000000000007941 */ /* 0x000fea0003800200 */
.L_x_28:
[----:B------:R-:W0:Y:S01]  /*2460*/  F2F.F32.F64 R17, R4 ;  /* 0x0000000400117310 */ /* 0x000e220000301000 */
[----:B------:R-:W-:Y:S01]  /*2470*/  BSSY.RECONVERGENT B6, `(.L_x_30) ;  /* 0x000000b000067945 */ /* 0x000fe20003800200 */
[----:B0-----:R-:W-:-:S13]  /*2480*/  FSETP.NAN.AND P0, PT, R17, R17, PT ;  /* 0x000000111100720b */ /* 0x001fda0003f08000 */
[----:B------:R-:W-:Y:S05]  /*2490*/  @!P0 BRA `(.L_x_31) ;  /* 0x0000000000208947 */ /* 0x000fea0003800000 */
[----:B------:R-:W-:Y:S01]  /*24a0*/  MOV R0, 0x0 ;  /* 0x0000000000007802 */ /* 0x000fe20000000f00 */
[----:B------:R-:W0:Y:S01]  /*24b0*/  LDCU.64 UR4, c[0x4][0x8] ;  /* 0x01000100ff0477ac */ /* 0x000e220008000a00 */
[----:B------:R-:W-:Y:S02]  /*24c0*/  CS2R R6, SRZ ;  /* 0x0000000000067805 */ /* 0x000fe4000001ff00 */
[----:B------:R1:W2:Y:S01]  /*24d0*/  LDC.64 R8, c[0x4][R0] ;  /* 0x0100000000087b82 */ /* 0x0002a20000000a00 */
[----:B0-----:R-:W-:Y:S02]  /*24e0*/  IMAD.U32 R4, RZ, RZ, UR4 ;  /* 0x00000004ff047e24 */ /* 0x001fe4000f8e00ff */
[----:B-1----:R-:W-:-:S07]  /*24f0*/  IMAD.U32 R5, RZ, RZ, UR5 ;  /* 0x00000005ff057e24 */ /* 0x002fce000f8e00ff */
[----:B------:R-:W-:-:S07]  /*2500*/  LEPC R20, `(.L_x_31) ;  /* 0x000000001014794e */ /* 0x000fce0000000000 */
[----:B--2---:R-:W-:Y:S05]  /*2510*/  CALL.ABS.NOINC R8 ;  /* 0x0000000008007343 */ /* 0x004fea0003c00000 */
.L_x_31:
[----:B------:R-:W-:Y:S05]  /*2520*/  BSYNC.RECONVERGENT B6 ;  /* 0x0000000000067941 */ /* 0x000fea0003800200 */
.L_x_30:
[----:B------:R-:W0:Y:S01]  /*2530*/  S2R R8, SR_LANEID ;  /* 0x0000000000087919 */ /* 0x000e220000000000 */
[----:B------:R-:W1:Y:S01]  /*2540*/  LDC.64 R4, c[0x0][0x390] ;  /* 0x0000e400ff047b82 */ /* 0x000e620000000a00 */
[----:B------:R-:W-:Y:S01]  /*2550*/  FMUL R0, R17, 4 ;  /* 0x4080000011007820 */ /* 0x000fe20000400000 */
[----:B------:R-:W-:Y:S02]  /*2560*/  VOTEU.ANY UR4, UPT, PT ;  /* 0x0000000000047886 */ /* 0x000fe400038e0100 */
[----:B------:R-:W-:Y:S01]  /*2570*/  UPOPC UR6, UR4 ;  /* 0x00000004000672bf */ /* 0x000fe20008000000 */
[----:B------:R-:W1:Y:S01]  /*2580*/  F2I.TRUNC.NTZ R3, R0 ;  /* 0x0000000000037305 */ /* 0x000e62000020f100 */
[----:B------:R-:W-:Y:S02]  /*2590*/  UFLO.U32 UR5, UR4 ;  /* 0x00000004000572bd */ /* 0x000fe400080e0000 */
[----:B------:R-:W2:Y:S01]  /*25a0*/  LDC.64 R6, c[0x0][0x398] ;  /* 0x0000e600ff067b82 */ /* 0x000ea20000000a00 */
[----:B------:R-:W-:Y:S01]  /*25b0*/  UIMAD.WIDE.U32 UR6, UR6, 0x1, URZ ;  /* 0x00000001060678a5 */ /* 0x000fe2000f8e00ff */
[----:B------:R-:W-:-:S03]  /*25c0*/  UMOV UR4, URZ ;  /* 0x000000ff00047c82 */ /* 0x000fc60008000000 */
[----:B------:R-:W-:Y:S02]  /*25d0*/  UIADD3 UR4, UPT, UPT, UR7, UR4, URZ ;  /* 0x0000000407047290 */ /* 0x000fe4000fffe0ff */
[----:B------:R-:W-:Y:S01]  /*25e0*/  MOV R9, UR7 ;  /* 0x0000000700097c02 */ /* 0x000fe20008000f00 */
[----:B------:R-:W-:-:S03]  /*25f0*/  VIADD R2, R2, 0x1 ;  /* 0x0000000102027836 */ /* 0x000fc60000000000 */
[----:B------:R-:W-:Y:S02]  /*2600*/  IMAD.U32 R9, RZ, RZ, UR4 ;  /* 0x00000004ff097e24 */ /* 0x000fe4000f8e00ff */
[----:B-1----:R-:W-:-:S04]  /*2610*/  IMAD.WIDE R4, R3, 0x4, R4 ;  /* 0x0000000403047825 */ /* 0x002fc800078e0204 */
[----:B------:R-:W-:Y:S01]  /*2620*/  IMAD.MOV.U32 R3, RZ, RZ, 0x1 ;  /* 0x00000001ff037424 */ /* 0x000fe200078e00ff */
[----:B0-----:R-:W-:Y:S01]  /*2630*/  ISETP.EQ.U32.AND P0, PT, R8, UR5, PT ;  /* 0x0000000508007c0c */ /* 0x001fe2000bf02070 */
[----:B------:R-:W-:-:S03]  /*2640*/  IMAD.U32 R8, RZ, RZ, UR6 ;  /* 0x00000006ff087e24 */ /* 0x000fc6000f8e00ff */
[----:B------:R1:W-:Y:S09]  /*2650*/  REDG.E.ADD.STRONG.GPU desc[UR36][R4.64], R3 ;  /* 0x000000030400798e */ /* 0x0003f2000c12e124 */
[----:B--2---:R1:W-:Y:S01]  /*2660*/  @P0 REDG.E.ADD.64.STRONG.GPU desc[UR36][R6.64], R8 ;  /* 0x000000080600098e */ /* 0x0043e2000c12e524 */
[----:B------:R-:W-:-:S13]  /*2670*/  ISETP.NE.AND P0, PT, R2, 0x186a0, PT ;  /* 0x000186a00200780c */ /* 0x000fda0003f05270 */
[----:B-1----:R-:W-:Y:S05]  /*2680*/  @P0 BRA `(.L_x_32) ;  /* 0xffffffd800840947 */ /* 0x002fea000383ffff */
[----:B------:R-:W-:Y:S05]  /*2690*/  EXIT ;  /* 0x000000000000794d */ /* 0x000fea0003800000 */
        .weak           $__internal_0_$__cuda_sm20_div_rn_f64_full
        .type           $__internal_0_$__cuda_sm20_div_rn_f64_full,@function
        .size           $__internal_0_$__cuda_sm20_div_rn_f64_full,(.L_x_39 - $__internal_0_$__cuda_sm20_div_rn_f64_full)
$__internal_0_$__cuda_sm20_div_rn_f64_full:
[C---:B------:R-:W-:Y:S01]  /*26a0*/  FSETP.GEU.AND P0, PT, |R11|.reuse, 1.469367938527859385e-39, PT ;  /* 0x001000000b00780b */ /* 0x040fe20003f0e200 */
[----:B------:R-:W-:Y:S01]  /*26b0*/  IMAD.MOV.U32 R6, RZ, RZ, 0x1 ;  /* 0x00000001ff067424 */ /* 0x000fe200078e00ff */
[----:B------:R-:W-:Y:S01]  /*26c0*/  LOP3.LUT R12, R11, 0x800fffff, RZ, 0xc0, !PT ;  /* 0x800fffff0b0c7812 */ /* 0x000fe200078ec0ff */
[----:B------:R-:W-:Y:S01]  /*26d0*/  BSSY.RECONVERGENT B1, `(.L_x_33) ;  /* 0x0000054000017945 */ /* 0x000fe20003800200 */
[C---:B------:R-:W-:Y:S02]  /*26e0*/  FSETP.GEU.AND P2, PT, |R9|.reuse, 1.469367938527859385e-39, PT ;  /* 0x001000000900780b */ /* 0x040fe40003f4e200 */
[----:B------:R-:W-:Y:S01]  /*26f0*/  LOP3.LUT R13, R12, 0x3ff00000, RZ, 0xfc, !PT ;  /* 0x3ff000000c0d7812 */ /* 0x000fe200078efcff */
[----:B------:R-:W-:Y:S01]  /*2700*/  IMAD.MOV.U32 R12, RZ, RZ, R10 ;  /* 0x000000ffff0c7224 */ /* 0x000fe200078e000a */
[----:B------:R-:W-:Y:S02]  /*2710*/  LOP3.LUT R3, R9, 0x7ff00000, RZ, 0xc0, !PT ;  /* 0x7ff0000009037812 */ /* 0x000fe400078ec0ff */
[----:B------:R-:W-:-:S03]  /*2720*/  LOP3.LUT R26, R11, 0x7ff00000, RZ, 0xc0, !PT ;  /* 0x7ff000000b1a7812 */ /* 0x000fc600078ec0ff */
[----:B------:R-:W-:Y:S01]  /*2730*/  @!P0 DMUL R12, R10, 8.98846567431157953865e+307 ;  /* 0x7fe000000a0c8828 */ /* 0x000fe20000000000 */
[----:B------:R-:W-:-:S03]  /*2740*/  ISETP.GE.U32.AND P1, PT, R3, R26, PT ;  /* 0x0000001a0300720c */ /* 0x000fc60003f26070 */
[----:B------:R-:W-:Y:S01]  /*2750*/  @!P2 LOP3.LUT R4, R11, 0x7ff00000, RZ, 0xc0, !PT ;  /* 0x7ff000000b04a812 */ /* 0x000fe200078ec0ff */
[----:B------:R-:W-:Y:S01]  /*2760*/  @!P2 IMAD.MOV.U32 R24, RZ, RZ, RZ ;  /* 0x000000ffff18a224 */ /* 0x000fe200078e00ff */
[----:B------:R-:W0:Y:S02]  /*2770*/  MUFU.RCP64H R7, R13 ;  /* 0x0000000d00077308 */ /* 0x000e240000001800 */
[----:B------:R-:W-:Y:S01]  /*2780*/  @!P2 ISETP.GE.U32.AND P3, PT, R3, R4, PT ;  /* 0x000000040300a20c */ /* 0x000fe20003f66070 */
[----:B------:R-:W-:Y:S01]  /*2790*/  IMAD.MOV.U32 R4, RZ, RZ, 0x1ca00000 ;  /* 0x1ca00000ff047424 */ /* 0x000fe200078e00ff */
[----:B------:R-:W-:-:S04]  /*27a0*/  @!P0 LOP3.LUT R26, R13, 0x7ff00000, RZ, 0xc0, !PT ;  /* 0x7ff000000d1a8812 */ /* 0x000fc800078ec0ff */
[----:B------:R-:W-:-:S04]  /*27b0*/  @!P2 SEL R5, R4, 0x63400000, !P3 ;  /* 0x634000000405a807 */ /* 0x000fc80005800000 */
[----:B------:R-:W-:-:S04]  /*27c0*/  @!P2 LOP3.LUT R5, R5, 0x80000000, R9, 0xf8, !PT ;  /* 0x800000000505a812 */ /* 0x000fc800078ef809 */
[----:B------:R-:W-:Y:S01]  /*27d0*/  @!P2 LOP3.LUT R25, R5, 0x100000, RZ, 0xfc, !PT ;  /* 0x001000000519a812 */ /* 0x000fe200078efcff */
[----:B0-----:R-:W-:Y:S01]  /*27e0*/  DFMA R22, R6, -R12, 1 ;  /* 0x3ff000000616742b */ /* 0x001fe2000000080c */
[----:B------:R-:W-:-:S07]  /*27f0*/  IMAD.MOV.U32 R5, RZ, RZ, R3 ;  /* 0x000000ffff057224 */ /* 0x000fce00078e0003 */
[----:B------:R-:W-:-:S08]  /*2800*/  DFMA R22, R22, R22, R22 ;  /* 0x000000161616722b */ /* 0x000fd00000000016 */
[----:B------:R-:W-:Y:S01]  /*2810*/  DFMA R22, R6, R22, R6 ;  /* 0x000000160616722b */ /* 0x000fe20000000006 */
[----:B------:R-:W-:Y:S01]  /*2820*/  SEL R7, R4, 0x63400000, !P1 ;  /* 0x6340000004077807 */ /* 0x000fe20004800000 */
[----:B------:R-:W-:-:S03]  /*2830*/  IMAD.MOV.U32 R6, RZ, RZ, R8 ;  /* 0x000000ffff067224 */ /* 0x000fc600078e0008 */
[----:B------:R-:W-:-:S03]  /*2840*/  LOP3.LUT R7, R7, 0x800fffff, R9, 0xf8, !PT ;  /* 0x800fffff07077812 */ /* 0x000fc600078ef809 */
[----:B------:R-:W-:-:S03]  /*2850*/  DFMA R20, R22, -R12, 1 ;  /* 0x3ff000001614742b */ /* 0x000fc6000000080c */
[----:B------:R-:W-:-:S05]  /*2860*/  @!P2 DFMA R6, R6, 2, -R24 ;  /* 0x400000000606a82b */ /* 0x000fca0000000818 */
[----:B------:R-:W-:-:S05]  /*2870*/  DFMA R20, R22, R20, R22 ;  /* 0x000000141614722b */ /* 0x000fca0000000016 */
[----:B------:R-:W-:-:S03]  /*2880*/  @!P2 LOP3.LUT R5, R7, 0x7ff00000, RZ, 0xc0, !PT ;  /* 0x7ff000000705a812 */ /* 0x000fc600078ec0ff */
[----:B------:R-:W-:Y:S01]  /*2890*/  DMUL R22, R20, R6 ;  /* 0x0000000614167228 */ /* 0x000fe20000000000 */
[----:B------:R-:W-:-:S04]  /*28a0*/  IADD3 R17, PT, PT, R5, -0x1, RZ ;  /* 0xffffffff05117810 */ /* 0x000fc80007ffe0ff */
[----:B------:R-:W-:Y:S01]  /*28b0*/  ISETP.GT.U32.AND P0, PT, R17, 0x7feffffe, PT ;  /* 0x7feffffe1100780c */ /* 0x000fe20003f04070 */
[----:B------:R-:W-:Y:S02]  /*28c0*/  VIADD R17, R26, 0xffffffff ;  /* 0xffffffff1a117836 */ /* 0x000fe40000000000 */
[----:B------:R-:W-:-:S03]  /*28d0*/  DFMA R24, R22, -R12, R6 ;  /* 0x8000000c1618722b */ /* 0x000fc60000000006 */
[----:B------:R-:W-:-:S05]  /*28e0*/  ISETP.GT.U32.OR P0, PT, R17, 0x7feffffe, P0 ;  /* 0x7feffffe1100780c */ /* 0x000fca0000704470 */
[----:B------:R-:W-:-:S08]  /*28f0*/  DFMA R24, R20, R24, R22 ;  /* 0x000000181418722b */ /* 0x000fd00000000016 */
[----:B------:R-:W-:Y:S05]  /*2900*/  @P0 BRA `(.L_x_34) ;  /* 0x00000000006c0947 */ /* 0x000fea0003800000 */
[----:B------:R-:W-:-:S04]  /*2910*/  LOP3.LUT R8, R11, 0x7ff00000, RZ, 0xc0, !PT ;  /* 0x7ff000000b087812 */ /* 0x000fc800078ec0ff */
[CC--:B------:R-:W-:Y:S02]  /*2920*/  VIADDMNMX R5, R3.reuse, -R8.reuse, 0xb9600000, !PT ;  /* 0xb960000003057446 */ /* 0x0c0fe40007800908 */
[----:B------:R-:W-:Y:S02]  /*2930*/  ISETP.GE.U32.AND P0, PT, R3, R8, PT ;  /* 0x000000080300720c */ /* 0x000fe40003f06070 */
[----:B------:R-:W-:Y:S02]  /*2940*/  VIMNMX R3, PT, PT, R5, 0x46a00000, PT ;  /* 0x46a0000005037848 */ /* 0x000fe40003fe0100 */
[----:B------:R-:W-:-:S05]  /*2950*/  SEL R4, R4, 0x63400000, !P0 ;  /* 0x6340000004047807 */ /* 0x000fca0004000000 */
[----:B------:R-:W-:Y:S02]  /*2960*/  IMAD.IADD R3, R3, 0x1, -R4 ;  /* 0x0000000103037824 */ /* 0x000fe400078e0a04 */
[----:B------:R-:W-:Y:S02]  /*2970*/  IMAD.MOV.U32 R4, RZ, RZ, RZ ;  /* 0x000000ffff047224 */ /* 0x000fe400078e00ff */
[----:B------:R-:W-:-:S06]  /*2980*/  VIADD R5, R3, 0x7fe00000 ;  /* 0x7fe0000003057836 */ /* 0x000fcc0000000000 */
[----:B------:R-:W-:-:S10]  /*2990*/  DMUL R20, R24, R4 ;  /* 0x0000000418147228 */ /* 0x000fd40000000000 */
[----:B------:R-:W-:-:S13]  /*29a0*/  FSETP.GTU.AND P0, PT, |R21|, 1.469367938527859385e-39, PT ;  /* 0x001000001500780b */ /* 0x000fda0003f0c200 */
[----:B------:R-:W-:Y:S05]  /*29b0*/  @P0 BRA `(.L_x_35) ;  /* 0x0000000000940947 */ /* 0x000fea0003800000 */
[----:B------:R-:W-:-:S06]  /*29c0*/  DFMA R6, R24, -R12, R6 ;  /* 0x8000000c1806722b */ /* 0x000fcc0000000006 */
[----:B------:R-:W-:-:S04]  /*29d0*/  IMAD.MOV.U32 R6, RZ, RZ, RZ ;  /* 0x000000ffff067224 */ /* 0x000fc800078e00ff */
[C---:B------:R-:W-:Y:S02]  /*29e0*/  FSETP.NEU.AND P0, PT, R7.reuse, RZ, PT ;  /* 0x000000ff0700720b */ /* 0x040fe40003f0d000 */
[----:B------:R-:W-:-:S04]  /*29f0*/  LOP3.LUT R11, R7, 0x80000000, R11, 0x48, !PT ;  /* 0x80000000070b7812 */ /* 0x000fc800078e480b */
[----:B------:R-:W-:-:S07]  /*2a00*/  LOP3.LUT R7, R11, R5, RZ, 0xfc, !PT ;  /* 0x000000050b077212 */ /* 0x000fce00078efcff */
[----:B------:R-:W-:Y:S05]  /*2a10*/  @!P0 BRA `(.L_x_35) ;  /* 0x00000000007c8947 */ /* 0x000fea0003800000 */
[----:B------:R-:W-:Y:S01]  /*2a20*/  IMAD.MOV R5, RZ, RZ, -R3 ;  /* 0x000000ffff057224 */ /* 0x000fe200078e0a03 */
[----:B------:R-:W-:Y:S01]  /*2a30*/  DMUL.RP R6, R24, R6 ;  /* 0x0000000618067228 */ /* 0x000fe20000008000 */
[----:B------:R-:W-:Y:S01]  /*2a40*/  IMAD.MOV.U32 R4, RZ, RZ, RZ ;  /* 0x000000ffff047224 */ /* 0x000fe200078e00ff */
[----:B------:R-:W-:-:S05]  /*2a50*/  IADD3 R3, PT, PT, -R3, -0x43300000, RZ ;  /* 0xbcd0000003037810 */ /* 0x000fca0007ffe1ff */
[----:B------:R-:W-:-:S03]  /*2a60*/  DFMA R4, R20, -R4, R24 ;  /* 0x800000041404722b */ /* 0x000fc60000000018 */
[----:B------:R-:W-:-:S07]  /*2a70*/  LOP3.LUT R11, R7, R11, RZ, 0x3c, !PT ;  /* 0x0000000b070b7212 */ /* 0x000fce00078e3cff */
[----:B------:R-:W-:-:S04]  /*2a80*/  FSETP.NEU.AND P0, PT, |R5|, R3, PT ;  /* 0x000000030500720b */ /* 0x000fc80003f0d200 */
[----:B------:R-:W-:Y:S02]  /*2a90*/  FSEL R20, R6, R20, !P0 ;  /* 0x0000001406147208 */ /* 0x000fe40004000000 */
[----:B------:R-:W-:Y:S01]  /*2aa0*/  FSEL R21, R11, R21, !P0 ;  /* 0x000000150b157208 */ /* 0x000fe20004000000 */
[----:B------:R-:W-:Y:S06]  /*2ab0*/  BRA `(.L_x_35) ;  /* 0x0000000000547947 */ /* 0x000fec0003800000 */
.L_x_34:
[----:B------:R-:W-:-:S14]  /*2ac0*/  DSETP.NAN.AND P0, PT, R8, R8, PT ;  /* 0x000000080800722a */ /* 0x000fdc0003f08000 */
[----:B------:R-:W-:Y:S05]  /*2ad0*/  @P0 BRA `(.L_x_36) ;  /* 0x0000000000440947 */ /* 0x000fea0003800000 */
[----:B------:R-:W-:-:S14]  /*2ae0*/  DSETP.NAN.AND P0, PT, R10, R10, PT ;  /* 0x0000000a0a00722a */ /* 0x000fdc0003f08000 */
[----:B------:R-:W-:Y:S05]  /*2af0*/  @P0 BRA `(.L_x_37) ;  /* 0x0000000000300947 */ /* 0x000fea0003800000 */
[----:B------:R-:W-:Y:S01]  /*2b00*/  ISETP.NE.AND P0, PT, R5, R26, PT ;  /* 0x0000001a0500720c */ /* 0x000fe20003f05270 */
[----:B------:R-:W-:Y:S02]  /*2b10*/  IMAD.MOV.U32 R20, RZ, RZ, 0x0 ;  /* 0x00000000ff147424 */ /* 0x000fe400078e00ff */
[----:B------:R-:W-:-:S10]  /*2b20*/  IMAD.MOV.U32 R21, RZ, RZ, -0x80000 ;  /* 0xfff80000ff157424 */ /* 0x000fd400078e00ff */
[----:B------:R-:W-:Y:S05]  /*2b30*/  @!P0 BRA `(.L_x_35) ;  /* 0x0000000000348947 */ /* 0x000fea0003800000 */
[----:B------:R-:W-:Y:S02]  /*2b40*/  ISETP.NE.AND P0, PT, R5, 0x7ff00000, PT ;  /* 0x7ff000000500780c */ /* 0x000fe40003f05270 */
[----:B------:R-:W-:Y:S02]  /*2b50*/  LOP3.LUT R21, R9, 0x80000000, R11, 0x48, !PT ;  /* 0x8000000009157812 */ /* 0x000fe400078e480b */
[----:B------:R-:W-:-:S13]  /*2b60*/  ISETP.EQ.OR P0, PT, R26, RZ, !P0 ;  /* 0x000000ff1a00720c */ /* 0x000fda0004702670 */
[----:B------:R-:W-:Y:S02]  /*2b70*/  @P0 LOP3.LUT R3, R21, 0x7ff00000, RZ, 0xfc, !PT ;  /* 0x7ff0000015030812 */ /* 0x000fe400078efcff */
[----:B------:R-:W-:Y:S01]  /*2b80*/  @!P0 MOV R20, RZ ;  /* 0x000000ff00148202 */ /* 0x000fe20000000f00 */
[----:B------:R-:W-:Y:S02]  /*2b90*/  @P0 IMAD.MOV.U32 R20, RZ, RZ, RZ ;  /* 0x000000ffff140224 */ /* 0x000fe400078e00ff */
[----:B------:R-:W-:Y:S01]  /*2ba0*/  @P0 IMAD.MOV.U32 R21, RZ, RZ, R3 ;  /* 0x000000ffff150224 */ /* 0x000fe200078e0003 */
[----:B------:R-:W-:Y:S06]  /*2bb0*/  BRA `(.L_x_35) ;  /* 0x0000000000147947 */ /* 0x000fec0003800000 */
.L_x_37:
[----:B------:R-:W-:Y:S01]  /*2bc0*/  LOP3.LUT R21, R11, 0x80000, RZ, 0xfc, !PT ;  /* 0x000800000b157812 */ /* 0x000fe200078efcff */
[----:B------:R-:W-:Y:S01]  /*2bd0*/  IMAD.MOV.U32 R20, RZ, RZ, R10 ;  /* 0x000000ffff147224 */ /* 0x000fe200078e000a */
[----:B------:R-:W-:Y:S06]  /*2be0*/  BRA `(.L_x_35) ;  /* 0x0000000000087947 */ /* 0x000fec0003800000 */
.L_x_36:
[----:B------:R-:W-:Y:S01]  /*2bf0*/  LOP3.LUT R21, R9, 0x80000, RZ, 0xfc, !PT ;  /* 0x0008000009157812 */ /* 0x000fe200078efcff */
[----:B------:R-:W-:-:S07]  /*2c00*/  IMAD.MOV.U32 R20, RZ, RZ, R8 ;  /* 0x000000ffff147224 */ /* 0x000fce00078e0008 */
.L_x_35:
[----:B------:R-:W-:Y:S05]  /*2c10*/  BSYNC.RECONVERGENT B1 ;  /* 0x0000000000017941 */ /* 0x000fea0003800200 */
.L_x_33:
[----:B------:R-:W-:Y:S02]  /*2c20*/  IMAD.MOV.U32 R4, RZ, RZ, R0 ;  /* 0x000000ffff047224 */ /* 0x000fe400078e0000 */
[----:B------:R-:W-:Y:S02]  /*2c30*/  IMAD.MOV.U32 R5, RZ, RZ, 0x0 ;  /* 0x00000000ff057424 */ /* 0x000fe400078e00ff */
[----:B------:R-:W-:Y:S02]  /*2c40*/  IMAD.MOV.U32 R6, RZ, RZ, R20 ;  /* 0x000000ffff067224 */ /* 0x000fe400078e0014 */
[----:B------:R-:W-:Y:S01]  /*2c50*/  IMAD.MOV.U32 R7, RZ, RZ, R21 ;  /* 0x000000ffff077224 */ /* 0x000fe200078e0015 */
[----:B------:R-:W-:Y:S06]  /*2c60*/  RET.REL.NODEC R4 `(_Z14compute_anglesP15EquatorialPointS0_P9HistogramPy) ;  /* 0xffffffd004e47950 */ /* 0x000fec0003c3ffff */
.L_x_38:
[----:B------:R-:W-:-:S00]  /*2c70*/  BRA `(.L_x_38) ;  /* 0xfffffffc00fc7947 */ /* 0x000fc0000383ffff */
[----:B------:R-:W-:-:S00]  /*2c80*/  NOP ;  /* 0x0000000000007918 */ /* 0x000fc00000000000 */
[----:B------:R-:W-:-:S00]  /*2c90*/  NOP ;  /* 0x0000000000007918 */ /* 0x000fc00000000000 */
[----:B------:R-:W-:-:S00]  /*2ca0*/  NOP ;  /* 0x0000000000007918 */ /* 0x000fc00000000000 */
[----:B------:R-:W-:-:S00]  /*2cb0*/  NOP ;  /* 0x0000000000007918 */ /* 0x000fc00000000000 */
[----:B------:R-:W-:-:S00]  /*2cc0*/  NOP ;  /* 0x0000000000007918 */ /* 0x000fc00000000000 */
[----:B------:R-:W-:-:S00]  /*2cd0*/  NOP ;  /* 0x0000000000007918 */ /* 0x000fc00000000000 */
[----:B------:R-:W-:-:S00]  /*2ce0*/  NOP ;  /* 0x0000000000007918 */ /* 0x000fc00000000000 */
[----:B------:R-:W-:-:S00]  /*2cf0*/  NOP ;  /* 0x0000000000007918 */ /* 0x000fc00000000000 */
.L_x_39:


//--------------------- .nv.global.init           --------------------------
	.section	.nv.global.init,"aw",@progbits
	.align	4
.nv.global.init:
	.type		__cudart_i2opi_f,@object
	.size		__cudart_i2opi_f,($str$1 - __cudart_i2opi_f)
__cudart_i2opi_f:
        /*0000*/ 	.byte	0x41, 0x90, 0x43, 0x3c, 0x99, 0x95, 0x62, 0xdb, 0xc0, 0xdd, 0x34, 0xf5, 0xd1, 0x57, 0x27, 0xfc
        /*0010*/ 	.byte	0x29, 0x15, 0x44, 0x4e, 0x6e, 0x83, 0xf9, 0xa2
	.type		$str$1,@object
	.size		$str$1,(.L_0 - $str$1)
$str$1:
        /*0018*/ 	.byte	0x4e, 0x61, 0x4e, 0x0a, 0x00
.L_0:


//--------------------- .nv.shared.reserved.0     --------------------------
	.section	.nv.shared.reserved.0,"aw",@nobits
	.weak		__nv_reservedSMEM_offset_0_alias
	.size		__nv_reservedSMEM_offset_0_alias, 0, 64
	.other		__nv_reservedSMEM_offset_0_alias,@"STO_CUDA_RESERVED_SHARED STV_DEFAULT"
__nv_reservedSMEM_offset_0_alias:
	.zero		0
	.zero		64


//--------------------- .nv.constant0._Z14compute_anglesP15EquatorialPointS0_P9HistogramPy --------------------------
	.section	.nv.constant0._Z14compute_anglesP15EquatorialPointS0_P9HistogramPy,"a",@progbits
	.sectionflags	@""
	.align	4
.nv.constant0._Z14compute_anglesP15EquatorialPointS0_P9HistogramPy:
	.zero		928


//--------------------- SYMBOLS --------------------------

	.type		.nv.reservedSmem.offset0,@object
	.size		.nv.reservedSmem.offset0,0x4
	.type		vprintf,@function
